def attn_fwd(
    Q,
    K,
    V,
    Out,
    Lse,
    sm_scale,
    stride_qz,
    stride_qh,
    stride_qm,
    stride_qk,
    stride_kz,
    stride_kh,
    stride_kn,
    stride_kk,
    stride_vz,
    stride_vh,
    stride_vn,
    stride_vk,
    stride_oz,
    stride_oh,
    stride_om,
    stride_ok,
    seqlen_q,
    seqlen_k,
    BLOCK_M: tl.constexpr,
    BLOCK_N: tl.constexpr,
    HEAD_DIM: tl.constexpr,
    CAUSAL: tl.constexpr,
):
    start_m = tl.program_id(0)
    off_hz = tl.program_id(1)
    q_off = off_hz * stride_qh
    k_off = off_hz * stride_kh
    v_off = off_hz * stride_vh
    offs_m = start_m * BLOCK_M + tl.arange(0, BLOCK_M)
    offs_d = tl.arange(0, HEAD_DIM)
    offs_n = tl.arange(0, BLOCK_N)
    q_ptrs = Q + q_off + offs_m[:, None] * stride_qm + offs_d[None, :] * stride_qk
    k_ptrs = K + k_off + offs_d[:, None] * stride_kk + offs_n[None, :] * stride_kn
    v_ptrs = V + v_off + offs_n[:, None] * stride_vn + offs_d[None, :] * stride_vk
    m_i = tl.full([BLOCK_M], float("-inf"), dtype=tl.float32)
    l_i = tl.zeros([BLOCK_M], dtype=tl.float32) + 1.0
    acc = tl.zeros([BLOCK_M, HEAD_DIM], dtype=tl.float32)
    q = tl.load(q_ptrs)
    acc, l_i, m_i = _attn_fwd_inner(
        acc,
        l_i,
        m_i,
        q,
        k_ptrs,
        v_ptrs,
        sm_scale,
        stride_kn,
        stride_vn,
        start_m,
        seqlen_k,
        BLOCK_M,
        BLOCK_N,
        HEAD_DIM,
        CAUSAL,
    )
    acc = acc / l_i[:, None]
    lse = m_i + tl.math.log2(l_i) / 1.4426950408889634
    o_ptrs = (
        Out
        + off_hz * stride_oh
        + offs_m[:, None] * stride_om
        + offs_d[None, :] * stride_ok
    )
    tl.store(o_ptrs, acc.to(Out.dtype.element_ty))
    tl.store(Lse + off_hz * seqlen_q + offs_m, lse)

# config = {"BLOCK_M": 64, "BLOCK_N": 128, "HEAD_DIM": 64, "arch": "sm_100", "causal": true, "dtype": "bf16", "num_stages": 3, "num_warps": 8}
# arch = sm_100


// ===== COMPILED SASS (sm_100a) =====

	.target	sm_100a

	.elftype	@"ET_EXEC"


//--------------------- .note.nv.tkinfo           --------------------------
	.section	.note.nv.tkinfo,"",@"SHT_NOTE"
	.sectionflags	@"SHF_NOTE_NV_TKINFO"
	.tkinfo
        /*0018*/ 	.word	0x00000081
        /*0030*/ 	.string	""
        /*0030*/ 	.string	"ptxas-blackwell"
        /*0030*/ 	.string	"Cuda compilation tools, release 12.9, V12.9.86"
        /*0030*/ 	.string	"Build cuda_12.9.r12.9/compiler.36037853_0"
        /*0030*/ 	.string	"-v  -suppress-debug-info  -lineinfo  -arch sm_100a "



//--------------------- .note.nv.cuver            --------------------------
	.section	.note.nv.cuver,"",@"SHT_NOTE"
	.sectionflags	@"SHF_NOTE_NV_CUVER"
        /*0018*/ 	.short	0x0001
        /*001a*/ 	.short	0x0064
        /*001c*/ 	.short	0x0001
        /*001e*/ 	.short	0x0000
        /*0020*/ 	.short	0x0001
        /*0022*/ 	.short	0x0000


//--------------------- .nv.info                  --------------------------
	.section	.nv.info,"",@"SHT_CUDA_INFO"
	.align	4


	//----- nvinfo : EIATTR_REGCOUNT
	.align		4
        /*0000*/ 	.byte	0x04, 0x2f
        /*0002*/ 	.short	(.L_5 - .L_4)
	.align		4
.L_4:
        /*0004*/ 	.word	index@(attn_fwd)
        /*0008*/ 	.word	0x000000ed


	//----- nvinfo : EIATTR_FRAME_SIZE
	.align		4
.L_5:
        /*000c*/ 	.byte	0x04, 0x11
        /*000e*/ 	.short	(.L_7 - .L_6)
	.align		4
.L_6:
        /*0010*/ 	.word	index@($__internal_2_$__cuda_sm10x_tcgen05_guardrail_trap_unallocated_columns_being_dealloced)
        /*0014*/ 	.word	0x00000000


	//----- nvinfo : EIATTR_FRAME_SIZE
	.align		4
.L_7:
        /*0018*/ 	.byte	0x04, 0x11
        /*001a*/ 	.short	(.L_9 - .L_8)
	.align		4
.L_8:
        /*001c*/ 	.word	index@($__internal_1_$__cuda_sm10x_tcgen05_guardrail_trap_phase_invalid_during_alloc)
        /*0020*/ 	.word	0x00000000


	//----- nvinfo : EIATTR_FRAME_SIZE
	.align		4
.L_9:
        /*0024*/ 	.byte	0x04, 0x11
        /*0026*/ 	.short	(.L_11 - .L_10)
	.align		4
.L_10:
        /*0028*/ 	.word	index@($__internal_0_$__cuda_sm10x_tcgen05_guardrail_trap_col_being_dealloced_not_returned_by_alloc)
        /*002c*/ 	.word	0x00000000


	//----- nvinfo : EIATTR_FRAME_SIZE
	.align		4
.L_11:
        /*0030*/ 	.byte	0x04, 0x11
        /*0032*/ 	.short	(.L_13 - .L_12)
	.align		4
.L_12:
        /*0034*/ 	.word	index@(attn_fwd)
        /*0038*/ 	.word	0x00000000


	//----- nvinfo : EIATTR_MIN_STACK_SIZE
	.align		4
.L_13:
        /*003c*/ 	.byte	0x04, 0x12
        /*003e*/ 	.short	(.L_15 - .L_14)
	.align		4
.L_14:
        /*0040*/ 	.word	index@(attn_fwd)
        /*0044*/ 	.word	0x00000000
.L_15:


//--------------------- .nv.info.attn_fwd         --------------------------
	.section	.nv.info.attn_fwd,"",@"SHT_CUDA_INFO"
	.sectionflags	@""
	.align	4


	//----- nvinfo : EIATTR_CUDA_API_VERSION
	.align		4
        /*0000*/ 	.byte	0x04, 0x37
        /*0002*/ 	.short	(.L_17 - .L_16)
.L_16:
        /*0004*/ 	.word	0x00000081


	//----- nvinfo : EIATTR_KPARAM_INFO
	.align		4
.L_17:
        /*0008*/ 	.byte	0x04, 0x17
        /*000a*/ 	.short	(.L_19 - .L_18)
.L_18:
        /*000c*/ 	.word	0x00000000
        /*0010*/ 	.short	0x0019
        /*0012*/ 	.short	0x0080
        /*0014*/ 	.byte	0x00, 0xf4, 0x21, 0x00


	//----- nvinfo : EIATTR_KPARAM_INFO
	.align		4
.L_19:
        /*0018*/ 	.byte	0x04, 0x17
        /*001a*/ 	.short	(.L_21 - .L_20)
.L_20:
        /*001c*/ 	.word	0x00000000
        /*0020*/ 	.short	0x0018
        /*0022*/ 	.short	0x0078
        /*0024*/ 	.byte	0x00, 0xf4, 0x21, 0x00


	//----- nvinfo : EIATTR_KPARAM_INFO
	.align		4
.L_21:
        /*0028*/ 	.byte	0x04, 0x17
        /*002a*/ 	.short	(.L_23 - .L_22)
.L_22:
        /*002c*/ 	.word	0x00000000
        /*0030*/ 	.short	0x0017
        /*0032*/ 	.short	0x0070
        /*0034*/ 	.byte	0x00, 0xf0, 0x11, 0x00


	//----- nvinfo : EIATTR_KPARAM_INFO
	.align		4
.L_23:
        /*0038*/ 	.byte	0x04, 0x17
        /*003a*/ 	.short	(.L_25 - .L_24)
.L_24:
        /*003c*/ 	.word	0x00000000
        /*0040*/ 	.short	0x0016
        /*0042*/ 	.short	0x006c
        /*0044*/ 	.byte	0x00, 0xf0, 0x11, 0x00


	//----- nvinfo : EIATTR_KPARAM_INFO
	.align		4
.L_25:
        /*0048*/ 	.byte	0x04, 0x17
        /*004a*/ 	.short	(.L_27 - .L_26)
.L_26:
        /*004c*/ 	.word	0x00000000
        /*0050*/ 	.short	0x0015
        /*0052*/ 	.short	0x0068
        /*0054*/ 	.byte	0x00, 0xf0, 0x11, 0x00


	//----- nvinfo : EIATTR_KPARAM_INFO
	.align		4
.L_27:
        /*0058*/ 	.byte	0x04, 0x17
        /*005a*/ 	.short	(.L_29 - .L_28)
.L_28:
        /*005c*/ 	.word	0x00000000
        /*0060*/ 	.short	0x0014
        /*0062*/ 	.short	0x0064
        /*0064*/ 	.byte	0x00, 0xf0, 0x11, 0x00


	//----- nvinfo : EIATTR_KPARAM_INFO
	.align		4
.L_29:
        /*0068*/ 	.byte	0x04, 0x17
        /*006a*/ 	.short	(.L_31 - .L_30)
.L_30:
        /*006c*/ 	.word	0x00000000
        /*0070*/ 	.short	0x0013
        /*0072*/ 	.short	0x0060
        /*0074*/ 	.byte	0x00, 0xf0, 0x11, 0x00


	//----- nvinfo : EIATTR_KPARAM_INFO
	.align		4
.L_31:
        /*0078*/ 	.byte	0x04, 0x17
        /*007a*/ 	.short	(.L_33 - .L_32)
.L_32:
        /*007c*/ 	.word	0x00000000
        /*0080*/ 	.short	0x0012
        /*0082*/ 	.short	0x005c
        /*0084*/ 	.byte	0x00, 0xf0, 0x11, 0x00


	//----- nvinfo : EIATTR_KPARAM_INFO
	.align		4
.L_33:
        /*0088*/ 	.byte	0x04, 0x17
        /*008a*/ 	.short	(.L_35 - .L_34)
.L_34:
        /*008c*/ 	.word	0x00000000
        /*0090*/ 	.short	0x0011
        /*0092*/ 	.short	0x0058
        /*0094*/ 	.byte	0x00, 0xf0, 0x11, 0x00


	//----- nvinfo : EIATTR_KPARAM_INFO
	.align		4
.L_35:
        /*0098*/ 	.byte	0x04, 0x17
        /*009a*/ 	.short	(.L_37 - .L_36)
.L_36:
        /*009c*/ 	.word	0x00000000
        /*00a0*/ 	.short	0x0010
        /*00a2*/ 	.short	0x0054
        /*00a4*/ 	.byte	0x00, 0xf0, 0x11, 0x00


	//----- nvinfo : EIATTR_KPARAM_INFO
	.align		4
.L_37:
        /*00a8*/ 	.byte	0x04, 0x17
        /*00aa*/ 	.short	(.L_39 - .L_38)
.L_38:
        /*00ac*/ 	.word	0x00000000
        /*00b0*/ 	.short	0x000f
        /*00b2*/ 	.short	0x0050
        /*00b4*/ 	.byte	0x00, 0xf0, 0x11, 0x00


	//----- nvinfo : EIATTR_KPARAM_INFO
	.align		4
.L_39:
        /*00b8*/ 	.byte	0x04, 0x17
        /*00ba*/ 	.short	(.L_41 - .L_40)
.L_40:
        /*00bc*/ 	.word	0x00000000
        /*00c0*/ 	.short	0x000e
        /*00c2*/ 	.short	0x004c
        /*00c4*/ 	.byte	0x00, 0xf0, 0x11, 0x00


	//----- nvinfo : EIATTR_KPARAM_INFO
	.align		4
.L_41:
        /*00c8*/ 	.byte	0x04, 0x17
        /*00ca*/ 	.short	(.L_43 - .L_42)
.L_42:
        /*00cc*/ 	.word	0x00000000
        /*00d0*/ 	.short	0x000d
        /*00d2*/ 	.short	0x0048
        /*00d4*/ 	.byte	0x00, 0xf0, 0x11, 0x00


	//----- nvinfo : EIATTR_KPARAM_INFO
	.align		4
.L_43:
        /*00d8*/ 	.byte	0x04, 0x17
        /*00da*/ 	.short	(.L_45 - .L_44)
.L_44:
        /*00dc*/ 	.word	0x00000000
        /*00e0*/ 	.short	0x000c
        /*00e2*/ 	.short	0x0044
        /*00e4*/ 	.byte	0x00, 0xf0, 0x11, 0x00


	//----- nvinfo : EIATTR_KPARAM_INFO
	.align		4
.L_45:
        /*00e8*/ 	.byte	0x04, 0x17
        /*00ea*/ 	.short	(.L_47 - .L_46)
.L_46:
        /*00ec*/ 	.word	0x00000000
        /*00f0*/ 	.short	0x000b
        /*00f2*/ 	.short	0x0040
        /*00f4*/ 	.byte	0x00, 0xf0, 0x11, 0x00


	//----- nvinfo : EIATTR_KPARAM_INFO
	.align		4
.L_47:
        /*00f8*/ 	.byte	0x04, 0x17
        /*00fa*/ 	.short	(.L_49 - .L_48)
.L_48:
        /*00fc*/ 	.word	0x00000000
        /*0100*/ 	.short	0x000a
        /*0102*/ 	.short	0x003c
        /*0104*/ 	.byte	0x00, 0xf0, 0x11, 0x00


	//----- nvinfo : EIATTR_KPARAM_INFO
	.align		4
.L_49:
        /*0108*/ 	.byte	0x04, 0x17
        /*010a*/ 	.short	(.L_51 - .L_50)
.L_50:
        /*010c*/ 	.word	0x00000000
        /*0110*/ 	.short	0x0009
        /*0112*/ 	.short	0x0038
        /*0114*/ 	.byte	0x00, 0xf0, 0x11, 0x00


	//----- nvinfo : EIATTR_KPARAM_INFO
	.align		4
.L_51:
        /*0118*/ 	.byte	0x04, 0x17
        /*011a*/ 	.short	(.L_53 - .L_52)
.L_52:
        /*011c*/ 	.word	0x00000000
        /*0120*/ 	.short	0x0008
        /*0122*/ 	.short	0x0034
        /*0124*/ 	.byte	0x00, 0xf0, 0x11, 0x00


	//----- nvinfo : EIATTR_KPARAM_INFO
	.align		4
.L_53:
        /*0128*/ 	.byte	0x04, 0x17
        /*012a*/ 	.short	(.L_55 - .L_54)
.L_54:
        /*012c*/ 	.word	0x00000000
        /*0130*/ 	.short	0x0007
        /*0132*/ 	.short	0x0030
        /*0134*/ 	.byte	0x00, 0xf0, 0x11, 0x00


	//----- nvinfo : EIATTR_KPARAM_INFO
	.align		4
.L_55:
        /*0138*/ 	.byte	0x04, 0x17
        /*013a*/ 	.short	(.L_57 - .L_56)
.L_56:
        /*013c*/ 	.word	0x00000000
        /*0140*/ 	.short	0x0006
        /*0142*/ 	.short	0x002c
        /*0144*/ 	.byte	0x00, 0xf0, 0x11, 0x00


	//----- nvinfo : EIATTR_KPARAM_INFO
	.align		4
.L_57:
        /*0148*/ 	.byte	0x04, 0x17
        /*014a*/ 	.short	(.L_59 - .L_58)
.L_58:
        /*014c*/ 	.word	0x00000000
        /*0150*/ 	.short	0x0005
        /*0152*/ 	.short	0x0028
        /*0154*/ 	.byte	0x00, 0xf0, 0x11, 0x00


	//----- nvinfo : EIATTR_KPARAM_INFO
	.align		4
.L_59:
        /*0158*/ 	.byte	0x04, 0x17
        /*015a*/ 	.short	(.L_61 - .L_60)
.L_60:
        /*015c*/ 	.word	0x00000000
        /*0160*/ 	.short	0x0004
        /*0162*/ 	.short	0x0020
        /*0164*/ 	.byte	0x00, 0xf4, 0x21, 0x00


	//----- nvinfo : EIATTR_KPARAM_INFO
	.align		4
.L_61:
        /*0168*/ 	.byte	0x04, 0x17
        /*016a*/ 	.short	(.L_63 - .L_62)
.L_62:
        /*016c*/ 	.word	0x00000000
        /*0170*/ 	.short	0x0003
        /*0172*/ 	.short	0x0018
        /*0174*/ 	.byte	0x00, 0xf4, 0x21, 0x00


	//----- nvinfo : EIATTR_KPARAM_INFO
	.align		4
.L_63:
        /*0178*/ 	.byte	0x04, 0x17
        /*017a*/ 	.short	(.L_65 - .L_64)
.L_64:
        /*017c*/ 	.word	0x00000000
        /*0180*/ 	.short	0x0002
        /*0182*/ 	.short	0x0010
        /*0184*/ 	.byte	0x00, 0xf4, 0x21, 0x00


	//----- nvinfo : EIATTR_KPARAM_INFO
	.align		4
.L_65:
        /*0188*/ 	.byte	0x04, 0x17
        /*018a*/ 	.short	(.L_67 - .L_66)
.L_66:
        /*018c*/ 	.word	0x00000000
        /*0190*/ 	.short	0x0001
        /*0192*/ 	.short	0x0008
        /*0194*/ 	.byte	0x00, 0xf4, 0x21, 0x00


	//----- nvinfo : EIATTR_KPARAM_INFO
	.align		4
.L_67:
        /*0198*/ 	.byte	0x04, 0x17
        /*019a*/ 	.short	(.L_69 - .L_68)
.L_68:
        /*019c*/ 	.word	0x00000000
        /*01a0*/ 	.short	0x0000
        /*01a2*/ 	.short	0x0000
        /*01a4*/ 	.byte	0x00, 0xf4, 0x21, 0x00


	//----- nvinfo : EIATTR_AT_ENTRY_FRAGMENTS
	.align		4
.L_69:
        /*01a8*/ 	.byte	0x04, 0x4f
        /*01aa*/ 	.short	(.L_71 - .L_70)


	//   ....[0]....
.L_70:
        /*01ac*/ 	.word	0x00000004


	//----- nvinfo : EIATTR_RESERVED_SMEM_USED
	.align		4
.L_71:
        /*01b0*/ 	.byte	0x01, 0x41
	.zero		2


	//----- nvinfo : EIATTR_SPARSE_MMA_MASK
	.align		4
        /*01b4*/ 	.byte	0x03, 0x50
        /*01b6*/ 	.short	0x0000


	//----- nvinfo : EIATTR_TCGEN05_1CTA_USED
	.align		4
        /*01b8*/ 	.byte	0x01, 0x51
	.zero		2


	//----- nvinfo : EIATTR_MAXREG_COUNT
	.align		4
        /*01bc*/ 	.byte	0x03, 0x1b
        /*01be*/ 	.short	0x00ff


	//----- nvinfo : EIATTR_NUM_BARRIERS
	.align		4
        /*01c0*/ 	.byte	0x02, 0x4c
        /*01c2*/ 	.byte	0x01
	.zero		1


	//----- nvinfo : EIATTR_INT_WARP_WIDE_INSTR_OFFSETS
	.align		4
        /*01c4*/ 	.byte	0x04, 0x31
        /*01c6*/ 	.short	(.L_73 - .L_72)


	//   ....[0]....
.L_72:
        /*01c8*/ 	.word	0x00001160


	//   ....[1]....
        /*01cc*/ 	.word	0x00001170


	//   ....[2]....
        /*01d0*/ 	.word	0x00001700


	//   ....[3]....
        /*01d4*/ 	.word	0x000017c0


	//   ....[4]....
        /*01d8*/ 	.word	0x00004b40


	//   ....[5]....
        /*01dc*/ 	.word	0x00007ea0


	//   ....[6]....
        /*01e0*/ 	.word	0x00007ef0


	//----- nvinfo : EIATTR_COOP_GROUP_MASK_REGIDS
	.align		4
.L_73:
        /*01e4*/ 	.byte	0x04, 0x29
        /*01e6*/ 	.short	(.L_75 - .L_74)


	//   ....[0]....
.L_74:
        /*01e8*/ 	.word	0xffffffff


	//   ....[1]....
        /*01ec*/ 	.word	0xffffffff


	//   ....[2]....
        /*01f0*/ 	.word	0xffffffff


	//   ....[3]....
        /*01f4*/ 	.word	0xffffffff


	//   ....[4]....
        /*01f8*/ 	.word	0xffffffff


	//   ....[5]....
        /*01fc*/ 	.word	0xffffffff


	//   ....[6]....
        /*0200*/ 	.word	0xffffffff


	//   ....[7]....
        /*0204*/ 	.word	0xffffffff


	//   ....[8]....
        /*0208*/ 	.word	0xffffffff


	//   ....[9]....
        /*020c*/ 	.word	0xffffffff


	//   ....[10]....
        /*0210*/ 	.word	0xffffffff


	//   ....[11]....
        /*0214*/ 	.word	0xffffffff


	//----- nvinfo : EIATTR_COOP_GROUP_INSTR_OFFSETS
	.align		4
.L_75:
        /*0218*/ 	.byte	0x04, 0x28
        /*021a*/ 	.short	(.L_77 - .L_76)


	//   ....[0]....
.L_76:
        /*021c*/ 	.word	0x00000060


	//   ....[1]....
        /*0220*/ 	.word	0x00000320


	//   ....[2]....
        /*0224*/ 	.word	0x000026d0


	//   ....[3]....
        /*0228*/ 	.word	0x00002910


	//   ....[4]....
        /*022c*/ 	.word	0x00003400


	//   ....[5]....
        /*0230*/ 	.word	0x00003770


	//   ....[6]....
        /*0234*/ 	.word	0x00005880


	//   ....[7]....
        /*0238*/ 	.word	0x000058d0


	//   ....[8]....
        /*023c*/ 	.word	0x00006150


	//   ....[9]....
        /*0240*/ 	.word	0x000061a0


	//   ....[10]....
        /*0244*/ 	.word	0x00007d30


	//   ....[11]....
        /*0248*/ 	.word	0x00007fa0


	//----- nvinfo : EIATTR_VRC_CTA_INIT_COUNT
	.align		4
.L_77:
        /*024c*/ 	.byte	0x02, 0x4a
        /*024e*/ 	.byte	0x80
	.zero		1


	//----- nvinfo : EIATTR_MBARRIER_INSTR_OFFSETS
	.align		4
        /*0250*/ 	.byte	0x04, 0x39
        /*0252*/ 	.short	(.L_79 - .L_78)


	//   ....[0]....
.L_78:
        /*0254*/ 	.word	0x000014a0
        /*0258*/ 	.word	0x000000ff
        /*025c*/ 	.word	0x00000000
        /*0260*/ 	.short	0x0100
        /*0262*/ 	.byte	0x13
	.zero		1


	//   ....[1]....
        /*0264*/ 	.word	0x000017b0
        /*0268*/ 	.word	0x000000ff
        /*026c*/ 	.word	0x0000e008
        /*0270*/ 	.short	0x0100
        /*0272*/ 	.byte	0x10
	.zero		1


	//   ....[2]....
        /*0274*/ 	.word	0x00001a00
        /*0278*/ 	.word	0x000000ff
        /*027c*/ 	.word	0x00004000
        /*0280*/ 	.short	0x0100
        /*0282*/ 	.byte	0x10
	.zero		1


	//   ....[3]....
        /*0284*/ 	.word	0x00001c50
        /*0288*/ 	.word	0x000000ff
        /*028c*/ 	.word	0x00004000
        /*0290*/ 	.short	0x010a
        /*0292*/ 	.byte	0x10
	.zero		1


	//   ....[4]....
        /*0294*/ 	.word	0x00001da0
        /*0298*/ 	.word	0x000000ff
        /*029c*/ 	.word	0x00004000
        /*02a0*/ 	.short	0x0108
        /*02a2*/ 	.byte	0x10
	.zero		1


	//   ....[5]....
        /*02a4*/ 	.word	0x00004d80
        /*02a8*/ 	.word	0x000000ff
        /*02ac*/ 	.word	0x0000e010
        /*02b0*/ 	.short	0x0100
        /*02b2*/ 	.byte	0x10
	.zero		1


	//   ....[6]....
        /*02b4*/ 	.word	0x00004ee0
        /*02b8*/ 	.word	0x000000ff
        /*02bc*/ 	.word	0x0000e010
        /*02c0*/ 	.short	0x010a
        /*02c2*/ 	.byte	0x10
	.zero		1


	//   ....[7]....
        /*02c4*/ 	.word	0x00004fd0
        /*02c8*/ 	.word	0x000000ff
        /*02cc*/ 	.word	0x0000e010
        /*02d0*/ 	.short	0x0108
        /*02d2*/ 	.byte	0x10
	.zero		1


	//   ....[8]....
        /*02d4*/ 	.word	0x000061f0
        /*02d8*/ 	.word	0x000000ff
        /*02dc*/ 	.word	0x00000000
        /*02e0*/ 	.short	0x010a
        /*02e2*/ 	.byte	0x13
	.zero		1


	//   ....[9]....
        /*02e4*/ 	.word	0x00006f40
        /*02e8*/ 	.word	0x000000ff
        /*02ec*/ 	.word	0x00000000
        /*02f0*/ 	.short	0x010a
        /*02f2*/ 	.byte	0x13
	.zero		1


	//   ....[10]....
        /*02f4*/ 	.word	0x000070d0
        /*02f8*/ 	.word	0x000000ff
        /*02fc*/ 	.word	0x0000e000
        /*0300*/ 	.short	0x0108
        /*0302*/ 	.byte	0x10
	.zero		1


	//   ....[11]....
        /*0304*/ 	.word	0x00007190
        /*0308*/ 	.word	0x000000ff
        /*030c*/ 	.word	0x0000e008
        /*0310*/ 	.short	0x0108
        /*0312*/ 	.byte	0x10
	.zero		1


	//   ....[12]....
        /*0314*/ 	.word	0x00007fc0
        /*0318*/ 	.word	0x000000ff
        /*031c*/ 	.word	0x00004000
        /*0320*/ 	.short	0x010a
        /*0322*/ 	.byte	0x10
	.zero		1


	//   ....[13]....
        /*0324*/ 	.word	0x00007ff0
        /*0328*/ 	.word	0x000000ff
        /*032c*/ 	.word	0x0000e010
        /*0330*/ 	.short	0x010a
        /*0332*/ 	.byte	0x10
	.zero		1


	//   ....[14]....
        /*0334*/ 	.word	0x00008020
        /*0338*/ 	.word	0x000000ff
        /*033c*/ 	.word	0x00000000
        /*0340*/ 	.short	0x010a
        /*0342*/ 	.byte	0x13
	.zero		1


	//   ....[15]....
        /*0344*/ 	.word	0x00008050
        /*0348*/ 	.word	0x000000ff
        /*034c*/ 	.word	0x00000000
        /*0350*/ 	.short	0x010a
        /*0352*/ 	.byte	0x13
	.zero		1


	//----- nvinfo : EIATTR_NUM_MBARRIERS
	.align		4
.L_79:
        /*0354*/ 	.byte	0x03, 0x38
        /*0356*/ 	.short	0xffff


	//----- nvinfo : EIATTR_EXIT_INSTR_OFFSETS
	.align		4
        /*0358*/ 	.byte	0x04, 0x1c
        /*035a*/ 	.short	(.L_81 - .L_80)


	//   ....[0]....
.L_80:
        /*035c*/ 	.word	0x00007fb0


	//----- nvinfo : EIATTR_REQNTID
	.align		4
.L_81:
        /*0360*/ 	.byte	0x04, 0x10
        /*0362*/ 	.short	(.L_83 - .L_82)
.L_82:
        /*0364*/ 	.word	0x00000100
        /*0368*/ 	.word	0x00000001
        /*036c*/ 	.word	0x00000001


	//----- nvinfo : EIATTR_CRS_STACK_SIZE
	.align		4
.L_83:
        /*0370*/ 	.byte	0x04, 0x1e
        /*0372*/ 	.short	(.L_85 - .L_84)
.L_84:
        /*0374*/ 	.word	0x00000000


	//----- nvinfo : EIATTR_CBANK_PARAM_SIZE
	.align		4
.L_85:
        /*0378*/ 	.byte	0x03, 0x19
        /*037a*/ 	.short	0x0088


	//----- nvinfo : EIATTR_PARAM_CBANK
	.align		4
        /*037c*/ 	.byte	0x04, 0x0a
        /*037e*/ 	.short	(.L_87 - .L_86)
	.align		4
.L_86:
        /*0380*/ 	.word	index@(.nv.constant0.attn_fwd)
        /*0384*/ 	.short	0x0380
        /*0386*/ 	.short	0x0088


	//----- nvinfo : EIATTR_SW_WAR
	.align		4
.L_87:
        /*0388*/ 	.byte	0x04, 0x36
        /*038a*/ 	.short	(.L_89 - .L_88)
.L_88:
        /*038c*/ 	.word	0x00000008
.L_89:


//--------------------- .nv.compat                --------------------------
	.section	.nv.compat,"",@"SHT_CUDA_COMPAT_INFO"
	.align	4
        /*0000*/ 	.byte	0x02, 0x02, 0x02, 0x00, 0x02, 0x05, 0x05, 0x00, 0x02, 0x03, 0x00, 0x00, 0x02, 0x06, 0x01, 0x00


//--------------------- .nv.callgraph             --------------------------
	.section	.nv.callgraph,"",@"SHT_CUDA_CALLGRAPH"
	.align	4
	.sectionentsize	8
	.align		4
        /*0000*/ 	.word	0x00000000
	.align		4
        /*0004*/ 	.word	0xffffffff
	.align		4
        /*0008*/ 	.word	0x00000000
	.align		4
        /*000c*/ 	.word	0xfffffffe
	.align		4
        /*0010*/ 	.word	0x00000000
	.align		4
        /*0014*/ 	.word	0xfffffffd
	.align		4
        /*0018*/ 	.word	0x00000000
	.align		4
        /*001c*/ 	.word	0xfffffffc


//--------------------- .nv.constant4             --------------------------
	.section	.nv.constant4,"a",@progbits
	.align	8
	.align		8
.nv.constant4:
        /*0000*/ 	.dword	_$_str


//--------------------- .text.attn_fwd            --------------------------
	.section	.text.attn_fwd,"ax",@progbits
	.align	128
        .global         attn_fwd
        .type           attn_fwd,@function
        .size           attn_fwd,(.L_x_28 - attn_fwd)
        .other          attn_fwd,@"STO_CUDA_ENTRY STV_DEFAULT"
attn_fwd:
.text.attn_fwd:
[----:B------:R-:W0:Y:S01]  /*0000*/  LDC R1, c[0x0][0x37c] ;  /* 0x0000df00ff017b82 */ /* 0x000e220000000800 */
[----:B------:R-:W1:Y:S02]  /*0010*/  S2R R2, SR_TID.X ;  /* 0x0000000000027919 */ /* 0x000e640000002100 */
[----:B-1----:R-:W-:-:S13]  /*0020*/  ISETP.GE.U32.AND P0, PT, R2, 0x20, PT ;  /* 0x000000200200780c */ /* 0x002fda0003f06070 */
[----:B------:R-:W-:Y:S02]  /*0030*/  VOTEU.ANY UP0, P0 ;  /* 0x0000000000ff7886 */ /* 0x000fe40000000100 */
[----:B0-----:R-:W-:Y:S05]  /*0040*/  BRA.U UP0, `(.L_x_0) ;  /* 0x0000000100b87547 */ /* 0x001fea000b800000 */
[----:B------:R-:W0:Y:S01]  /*0050*/  S2UR UR6, SR_CgaCtaId ;  /* 0x00000000000679c3 */ /* 0x000e220000008800 */
[----:B------:R-:W-:Y:S01]  /*0060*/  NOP ;  /* 0x0000000000007918 */ /* 0x000fe20000000000 */
[----:B------:R-:W-:Y:S02]  /*0070*/  UMOV UR4, 0x40 ;  /* 0x0000004000047882 */ /* 0x000fe40000000000 */
[----:B0-----:R-:W-:-:S09]  /*0080*/  ULEA UR4, UR6, UR4, 0x18 ;  /* 0x0000000406047291 */ /* 0x001fd2000f8ec0ff */
[----:B------:R-:W0:Y:S01]  /*0090*/  LDS.U8 R0, [UR4] ;  /* 0x00000004ff007984 */ /* 0x000e220008000000 */
[----:B------:R-:W-:Y:S02]  /*00a0*/  UMOV UR4, 0x400 ;  /* 0x0000040000047882 */ /* 0x000fe40000000000 */
[----:B------:R-:W-:Y:S01]  /*00b0*/  ULEA UR4, UR6, UR4, 0x18 ;  /* 0x0000000406047291 */ /* 0x000fe2000f8ec0ff */
[----:B0-----:R-:W-:-:S13]  /*00c0*/  ISETP.NE.AND P0, PT, R0, RZ, PT ;  /* 0x000000ff0000720c */ /* 0x001fda0003f05270 */
[----:B------:R-:W-:Y:S05]  /*00d0*/  @P0 BRA `(.L_x_1) ;  /* 0x00000000007c0947 */ /* 0x000fea0003800000 */
[----:B------:R-:W-:-:S13]  /*00e0*/  ELECT P0, URZ, PT ;  /* 0x0000000000ff782f */ /* 0x000fda0003800000 */
[----:B------:R-:W-:Y:S05]  /*00f0*/  @!P0 BRA `(.L_x_2) ;  /* 0x0000000000848947 */ /* 0x000fea0003800000 */
[----:B------:R-:W-:Y:S01]  /*0100*/  UMOV UR5, 0x4 ;  /* 0x0000000400057882 */ /* 0x000fe20000000000 */
[----:B------:R-:W-:Y:S02]  /*0110*/  IMAD.MOV.U32 R5, RZ, RZ, 0x1 ;  /* 0x00000001ff057424 */ /* 0x000fe400078e00ff */
[----:B------:R-:W-:Y:S02]  /*0120*/  IMAD.MOV.U32 R3, RZ, RZ, 0xf ;  /* 0x0000000fff037424 */ /* 0x000fe400078e00ff */
[----:B------:R-:W-:Y:S04]  /*0130*/  DEPBAR.LE SB0, 0x36 ;  /* 0x00008d800000791a */ /* 0x000fe80000000000 */
[----:B------:R-:W0:Y:S02]  /*0140*/  UTCATOMSWS.FIND_AND_SET.ALIGN UP1, UR5, UR5 ;  /* 0x00000005000575e3 */ /* 0x000e240008020800 */
[----:B0-----:R-:W-:-:S04]  /*0150*/  PLOP3.LUT P0, PT, PT, PT, UP1, 0x80, 0x8 ;  /* 0x000000000008781c */ /* 0x001fc80003f0f018 */
[----:B------:R-:W-:-:S04]  /*0160*/  SEL R0, RZ, 0xffffffff, !P0 ;  /* 0xffffffffff007807 */ /* 0x000fc80004000000 */
[----:B------:R-:W-:Y:S01]  /*0170*/  ISETP.NE.AND P0, PT, R0, RZ, PT ;  /* 0x000000ff0000720c */ /* 0x000fe20003f05270 */
[----:B------:R-:W-:-:S12]  /*0180*/  IMAD.U32 R0, RZ, RZ, UR5 ;  /* 0x00000005ff007e24 */ /* 0x000fd8000f8e00ff */
[----:B------:R-:W-:Y:S05]  /*0190*/  @P0 BRA `(.L_x_3) ;  /* 0x0000000000240947 */ /* 0x000fea0003800000 */
.L_x_4:
[----:B------:R-:W-:Y:S05]  /*01a0*/  NANOSLEEP 0x64 ;  /* 0x000000640000795d */ /* 0x000fea0003800000 */
[----:B------:R-:W-:-:S05]  /*01b0*/  UMOV UR5, 0x4 ;  /* 0x0000000400057882 */ /* 0x000fca0000000000 */
[----:B------:R-:W-:Y:S04]  /*01c0*/  DEPBAR.LE SB0, 0x36 ;  /* 0x00008d800000791a */ /* 0x000fe80000000000 */
[----:B------:R-:W0:Y:S02]  /*01d0*/  UTCATOMSWS.FIND_AND_SET.ALIGN UP1, UR5, UR5 ;  /* 0x00000005000575e3 */ /* 0x000e240008020800 */
[----:B0-----:R-:W-:-:S04]  /*01e0*/  PLOP3.LUT P0, PT, PT, PT, UP1, 0x80, 0x8 ;  /* 0x000000000008781c */ /* 0x001fc80003f0f018 */
[----:B------:R-:W-:-:S04]  /*01f0*/  SEL R0, RZ, 0xffffffff, !P0 ;  /* 0xffffffffff007807 */ /* 0x000fc80004000000 */
[----:B------:R-:W-:Y:S01]  /*0200*/  ISETP.NE.AND P0, PT, R0, RZ, PT ;  /* 0x000000ff0000720c */ /* 0x000fe20003f05270 */
[----:B------:R-:W-:-:S12]  /*0210*/  IMAD.U32 R0, RZ, RZ, UR5 ;  /* 0x00000005ff007e24 */ /* 0x000fd8000f8e00ff */
[----:B------:R-:W-:Y:S05]  /*0220*/  @!P0 BRA `(.L_x_4) ;  /* 0xfffffffc00dc8947 */ /* 0x000fea000383ffff */
.L_x_3:
[C---:B------:R-:W-:Y:S01]  /*0230*/  VIADD R4, R0.reuse, 0x10 ;  /* 0x0000001000047836 */ /* 0x040fe20000000000 */
[----:B------:R-:W-:Y:S01]  /*0240*/  UMOV UR5, 0x50 ;  /* 0x0000005000057882 */ /* 0x000fe20000000000 */
[----:B------:R-:W-:Y:S01]  /*0250*/  SHF.L.U32 R3, R3, R0, RZ ;  /* 0x0000000003037219 */ /* 0x000fe200000006ff */
[----:B------:R-:W-:Y:S01]  /*0260*/  ULEA UR5, UR6, UR5, 0x18 ;  /* 0x0000000506057291 */ /* 0x000fe2000f8ec0ff */
[----:B------:R-:W-:Y:S01]  /*0270*/  IMAD.SHL.U32 R0, R0, 0x20, RZ ;  /* 0x0000002000007824 */ /* 0x000fe200078e00ff */
[----:B------:R-:W-:-:S04]  /*0280*/  SHF.L.U32 R4, R5, R4, RZ ;  /* 0x0000000405047219 */ /* 0x000fc800000006ff */
[----:B------:R-:W-:-:S05]  /*0290*/  LOP3.LUT R3, R4, R3, RZ, 0xfc, !PT ;  /* 0x0000000304037212 */ /* 0x000fca00078efcff */
[----:B------:R0:W-:Y:S04]  /*02a0*/  ATOMS.OR RZ, [UR5], R3 ;  /* 0x00000003ffff798c */ /* 0x0001e8000b000005 */
[----:B------:R0:W-:Y:S01]  /*02b0*/  STS [UR4], R0 ;  /* 0x00000000ff007988 */ /* 0x0001e20008000804 */
[----:B------:R-:W-:Y:S05]  /*02c0*/  BRA `(.L_x_2) ;  /* 0x0000000000107947 */ /* 0x000fea0003800000 */
.L_x_1:
[----:B------:R-:W-:Y:S01]  /*02d0*/  IMAD.MOV.U32 R0, RZ, RZ, -0x1 ;  /* 0xffffffffff007424 */ /* 0x000fe200078e00ff */
[----:B------:R-:W-:-:S04]  /*02e0*/  MOV R4, 0x310 ;  /* 0x0000031000047802 */ /* 0x000fc80000000f00 */
[----:B------:R0:W-:Y:S03]  /*02f0*/  STS [UR4], R0 ;  /* 0x00000000ff007988 */ /* 0x0001e60008000804 */
[----:B0-----:R-:W-:Y:S05]  /*0300*/  CALL.REL.NOINC `($__internal_1_$__cuda_sm10x_tcgen05_guardrail_trap_phase_invalid_during_alloc) ;  /* 0x0000007c00687944 */ /* 0x001fea0003c00000 */
.L_x_2:
[----:B------:R-:W-:Y:S05]  /*0310*/  WARPSYNC.ALL ;  /* 0x0000000000007948 */ /* 0x000fea0003800000 */
[----:B------:R-:W-:Y:S01]  /*0320*/  NOP ;  /* 0x0000000000007918 */ /* 0x000fe20000000000 */
.L_x_0:
[----:B------:R-:W1:Y:S08]  /*0330*/  S2UR UR23, SR_CTAID.X ;  /* 0x00000000001779c3 */ /* 0x000e700000002500 */
[----:B------:R-:W-:Y:S01]  /*0340*/  BAR.SYNC.DEFER_BLOCKING 0x0 ;  /* 0x0000000000007b1d */ /* 0x000fe20000010000 */
[----:B------:R-:W-:-:S04]  /*0350*/  SHF.R.U32.HI R16, RZ, 0x6, R2 ;  /* 0x00000006ff107819 */ /* 0x000fc80000011602 */
[----:B------:R-:W-:Y:S01]  /*0360*/  SGXT.U32 R16, R16, 0x2 ;  /* 0x000000021010781a */ /* 0x000fe20000000000 */
[----:B------:R-:W2:Y:S02]  /*0370*/  LDCU.64 UR4, c[0x0][0x3b0] ;  /* 0x00007600ff0477ac */ /* 0x000ea40008000a00 */
[----:B------:R-:W3:Y:S01]  /*0380*/  LDC R22, c[0x0][0x3b8] ;  /* 0x0000ee00ff167b82 */ /* 0x000ee20000000800 */
[----:B------:R-:W-:Y:S01]  /*0390*/  UMOV UR16, 0x400 ;  /* 0x0000040000107882 */ /* 0x000fe20000000000 */
[----:B------:R-:W4:Y:S06]  /*03a0*/  LDCU.64 UR30, c[0x0][0x358] ;  /* 0x00006b00ff1e77ac */ /* 0x000f2c0008000a00 */
[----:B------:R-:W0:Y:S08]  /*03b0*/  S2UR UR6, SR_CgaCtaId ;  /* 0x00000000000679c3 */ /* 0x000e300000008800 */
[----:B------:R-:W0:Y:S01]  /*03c0*/  S2UR UR7, SR_CTAID.Y ;  /* 0x00000000000779c3 */ /* 0x000e220000002600 */
[----:B-1----:R-:W-:-:S06]  /*03d0*/  USHF.L.U32 UR23, UR23, 0x6, URZ ;  /* 0x0000000617177899 */ /* 0x002fcc00080006ff */
[----:B0-----:R-:W-:Y:S01]  /*03e0*/  IMAD.U32 R3, RZ, RZ, UR23 ;  /* 0x00000017ff037e24 */ /* 0x001fe2000f8e00ff */
[----:B------:R-:W0:Y:S01]  /*03f0*/  LDC.64 R18, c[0x0][0x380] ;  /* 0x0000e000ff127b82 */ /* 0x000e220000000a00 */
[----:B---3--:R-:W-:-:S03]  /*0400*/  IMAD R6, R16, R22, RZ ;  /* 0x0000001610067224 */ /* 0x008fc600078e02ff */
[----:B------:R-:W-:Y:S01]  /*0410*/  LOP3.LUT R0, R3, 0x3f, R2, 0xf8, !PT ;  /* 0x0000003f03007812 */ /* 0x000fe200078ef802 */
[----:B------:R-:W-:Y:S01]  /*0420*/  IMAD R7, R22, 0x4, R6 ;  /* 0x0000000416077824 */ /* 0x000fe200078e0206 */
[----:B------:R-:W-:-:S03]  /*0430*/  ULEA UR16, UR6, UR16, 0x18 ;  /* 0x0000001006107291 */ /* 0x000fc6000f8ec0ff */
[----:B--2---:R-:W-:Y:S01]  /*0440*/  IMAD R3, R0, UR5, RZ ;  /* 0x0000000500037c24 */ /* 0x004fe2000f8e02ff */
[----:B------:R-:W1:Y:S01]  /*0450*/  LDC.64 R172, c[0x0][0x3c0] ;  /* 0x0000f000ffac7b82 */ /* 0x000e620000000a00 */
[C---:B------:R-:W-:Y:S02]  /*0460*/  IMAD R9, R22.reuse, 0x4, R7 ;  /* 0x0000000416097824 */ /* 0x040fe400078e0207 */
[C---:B------:R-:W-:Y:S02]  /*0470*/  IMAD.SHL.U32 R5, R3.reuse, 0x2, RZ ;  /* 0x0000000203057824 */ /* 0x040fe400078e00ff */
[----:B------:R-:W-:Y:S01]  /*0480*/  IMAD.HI R4, R3, 0x2, RZ ;  /* 0x0000000203047827 */ /* 0x000fe200078e02ff */
[----:B------:R-:W-:Y:S01]  /*0490*/  UIMAD UR4, UR7, UR4, URZ ;  /* 0x00000004070472a4 */ /* 0x000fe2000f8e02ff */
[----:B------:R-:W2:Y:S01]  /*04a0*/  LDS R30, [UR16] ;  /* 0x00000010ff1e7984 */ /* 0x000ea20008000800 */
[----:B------:R-:W3:Y:S01]  /*04b0*/  LDC.64 R28, c[0x0][0x388] ;  /* 0x0000e200ff1c7b82 */ /* 0x000ee20000000a00 */
[----:B------:R-:W-:Y:S01]  /*04c0*/  IMAD R3, R22, 0x4, R9 ;  /* 0x0000000416037824 */ /* 0x000fe200078e0209 */
[----:B------:R-:W-:-:S02]  /*04d0*/  USHF.L.U32 UR8, UR4, 0x1, URZ ;  /* 0x0000000104087899 */ /* 0x000fc400080006ff */
[----:B------:R-:W-:Y:S01]  /*04e0*/  UIMAD.WIDE UR4, UR4, 0x2, URZ ;  /* 0x00000002040478a5 */ /* 0x000fe2000f8e02ff */
[----:B------:R-:W-:-:S03]  /*04f0*/  IMAD R10, R22, 0x4, R3 ;  /* 0x00000004160a7824 */ /* 0x000fc600078e0203 */
[----:B0-----:R-:W-:-:S04]  /*0500*/  IADD3 R18, P0, P1, R5, UR8, R18 ;  /* 0x0000000805127c10 */ /* 0x001fc8000f91e012 */
[----:B------:R-:W-:Y:S02]  /*0510*/  IADD3.X R20, PT, PT, R4, UR5, R19, P0, P1 ;  /* 0x0000000504147c10 */ /* 0x000fe400087e2413 */
[CC--:B------:R-:W-:Y:S01]  /*0520*/  LEA R8, P1, R9.reuse, R18.reuse, 0x1 ;  /* 0x0000001209087211 */ /* 0x0c0fe200078208ff */
[----:B------:R-:W0:Y:S01]  /*0530*/  LDCU UR4, c[0x0][0x3c8] ;  /* 0x00007900ff0477ac */ /* 0x000e220008000800 */
[-C--:B------:R-:W-:Y:S01]  /*0540*/  LEA R12, P2, R10, R18.reuse, 0x1 ;  /* 0x000000120a0c7211 */ /* 0x080fe200078408ff */
[----:B------:R-:W-:Y:S01]  /*0550*/  IMAD R15, R22, 0x4, R10 ;  /* 0x00000004160f7824 */ /* 0x000fe200078e020a */
[----:B------:R-:W-:Y:S02]  /*0560*/  LEA R4, P0, R6, R18, 0x1 ;  /* 0x0000001206047211 */ /* 0x000fe400078008ff */
[-C--:B------:R-:W-:Y:S01]  /*0570*/  LEA.HI.X.SX32 R9, R9, R20.reuse, 0x1, P1 ;  /* 0x0000001409097211 */ /* 0x080fe200008f0eff */
[----:B------:R-:W-:Y:S01]  /*0580*/  BAR.SYNC.DEFER_BLOCKING 0x0 ;  /* 0x0000000000007b1d */ /* 0x000fe20000010000 */
[----:B------:R-:W-:-:S02]  /*0590*/  LEA.HI.X.SX32 R13, R10, R20, 0x1, P2 ;  /* 0x000000140a0d7211 */ /* 0x000fc400010f0eff */
[----:B------:R-:W-:Y:S02]  /*05a0*/  LEA R10, P1, R3, R18, 0x1 ;  /* 0x00000012030a7211 */ /* 0x000fe400078208ff */
[----:B------:R-:W-:Y:S02]  /*05b0*/  LEA.HI.X.SX32 R5, R6, R20, 0x1, P0 ;  /* 0x0000001406057211 */ /* 0x000fe400000f0eff */
[----:B------:R-:W-:Y:S02]  /*05c0*/  LEA R6, P0, R7, R18, 0x1 ;  /* 0x0000001207067211 */ /* 0x000fe400078008ff */
[-C--:B------:R-:W-:Y:S01]  /*05d0*/  LEA.HI.X.SX32 R11, R3, R20.reuse, 0x1, P1 ;  /* 0x00000014030b7211 */ /* 0x080fe200008f0eff */
[----:B------:R-:W-:Y:S01]  /*05e0*/  IMAD R3, R22, 0x4, R15 ;  /* 0x0000000416037824 */ /* 0x000fe200078e020f */
[----:B------:R-:W-:-:S03]  /*05f0*/  LEA.HI.X.SX32 R7, R7, R20, 0x1, P0 ;  /* 0x0000001407077211 */ /* 0x000fc600000f0eff */
[----:B------:R-:W-:Y:S01]  /*0600*/  IMAD R17, R22, 0x4, R3 ;  /* 0x0000000416117824 */ /* 0x000fe200078e0203 */
[-C--:B------:R-:W-:Y:S01]  /*0610*/  LEA R14, P1, R3, R18.reuse, 0x1 ;  /* 0x00000012030e7211 */ /* 0x080fe200078208ff */
[----:B----4-:R4:W5:Y:S04]  /*0620*/  LDG.E.U16 R19, desc[UR30][R4.64] ;  /* 0x0000001e04137981 */ /* 0x010968000c1e1500 */
[----:B------:R0:W5:Y:S04]  /*0630*/  LDG.E.U16 R21, desc[UR30][R8.64] ;  /* 0x0000001e08157981 */ /* 0x000168000c1e1500 */
[----:B------:R-:W5:Y:S01]  /*0640*/  LDG.E.U16 R32, desc[UR30][R6.64] ;  /* 0x0000001e06207981 */ /* 0x000f62000c1e1500 */
[----:B----4-:R-:W-:-:S03]  /*0650*/  LEA R4, P0, R15, R18, 0x1 ;  /* 0x000000120f047211 */ /* 0x010fc600078008ff */
[----:B------:R4:W5:Y:S01]  /*0660*/  LDG.E.U16 R23, desc[UR30][R12.64] ;  /* 0x0000001e0c177981 */ /* 0x000962000c1e1500 */
[-C--:B------:R-:W-:Y:S02]  /*0670*/  LEA.HI.X.SX32 R5, R15, R20.reuse, 0x1, P0 ;  /* 0x000000140f057211 */ /* 0x080fe400000f0eff */
[----:B------:R-:W-:Y:S01]  /*0680*/  LEA.HI.X.SX32 R15, R3, R20, 0x1, P1 ;  /* 0x00000014030f7211 */ /* 0x000fe200008f0eff */
[C---:B------:R-:W-:Y:S01]  /*0690*/  IMAD R3, R22.reuse, 0x4, R17 ;  /* 0x0000000416037824 */ /* 0x040fe200078e0211 */
[C---:B0-----:R-:W-:Y:S01]  /*06a0*/  LEA R8, P0, R17.reuse, R18, 0x1 ;  /* 0x0000001211087211 */ /* 0x041fe200078008ff */
[----:B------:R0:W5:Y:S03]  /*06b0*/  LDG.E.U16 R34, desc[UR30][R10.64] ;  /* 0x0000001e0a227981 */ /* 0x000166000c1e1500 */
[----:B------:R-:W-:Y:S01]  /*06c0*/  LEA.HI.X.SX32 R9, R17, R20, 0x1, P0 ;  /* 0x0000001411097211 */ /* 0x000fe200000f0eff */
[C---:B----4-:R-:W-:Y:S01]  /*06d0*/  IMAD R13, R22.reuse, 0x4, R3 ;  /* 0x00000004160d7824 */ /* 0x050fe200078e0203 */
[C---:B------:R-:W-:Y:S01]  /*06e0*/  LEA R6, P0, R3.reuse, R18, 0x1 ;  /* 0x0000001203067211 */ /* 0x040fe200078008ff */
[----:B------:R4:W5:Y:S03]  /*06f0*/  LDG.E.U16 R36, desc[UR30][R4.64] ;  /* 0x0000001e04247981 */ /* 0x000966000c1e1500 */
[----:B------:R-:W-:Y:S01]  /*0700*/  LEA.HI.X.SX32 R7, R3, R20, 0x1, P0 ;  /* 0x0000001403077211 */ /* 0x000fe200000f0eff */
[C---:B------:R-:W-:Y:S01]  /*0710*/  IMAD R3, R22.reuse, 0x4, R13 ;  /* 0x0000000416037824 */ /* 0x040fe200078e020d */
[-C--:B0-----:R-:W-:Y:S01]  /*0720*/  LEA R10, P0, R13, R18.reuse, 0x1 ;  /* 0x000000120d0a7211 */ /* 0x081fe200078008ff */
[----:B------:R0:W5:Y:S02]  /*0730*/  LDG.E.U16 R25, desc[UR30][R14.64] ;  /* 0x0000001e0e197981 */ /* 0x000164000c1e1500 */
[----:B------:R-:W-:Y:S01]  /*0740*/  IMAD R17, R22, 0x4, R3 ;  /* 0x0000000416117824 */ /* 0x000fe200078e0203 */
[----:B------:R-:W-:Y:S01]  /*0750*/  LEA R12, P1, R3, R18, 0x1 ;  /* 0x00000012030c7211 */ /* 0x000fe200078208ff */
[----:B------:R2:W5:Y:S01]  /*0760*/  LDG.E.U16 R106, desc[UR30][R8.64] ;  /* 0x0000001e086a7981 */ /* 0x000562000c1e1500 */
[----:B------:R-:W-:-:S02]  /*0770*/  LEA.HI.X.SX32 R11, R13, R20, 0x1, P0 ;  /* 0x000000140d0b7211 */ /* 0x000fc400000f0eff */
[----:B------:R-:W-:Y:S01]  /*0780*/  LEA.HI.X.SX32 R13, R3, R20, 0x1, P1 ;  /* 0x00000014030d7211 */ /* 0x000fe200008f0eff */
[----:B------:R-:W-:Y:S01]  /*0790*/  IMAD R3, R22, 0x4, R17 ;  /* 0x0000000416037824 */ /* 0x000fe200078e0211 */
[C---:B----4-:R-:W-:Y:S01]  /*07a0*/  LEA R4, P0, R17.reuse, R18, 0x1 ;  /* 0x0000001211047211 */ /* 0x050fe200078008ff */
[----:B-1----:R-:W-:Y:S01]  /*07b0*/  IMAD R16, R16, R173, RZ ;  /* 0x000000ad10107224 */ /* 0x002fe200078e02ff */
[----:B------:R1:W5:Y:S01]  /*07c0*/  LDG.E.U16 R27, desc[UR30][R6.64] ;  /* 0x0000001e061b7981 */ /* 0x000362000c1e1500 */
[C---:B0-----:R-:W-:Y:S01]  /*07d0*/  IMAD R15, R22.reuse, 0x4, R3 ;  /* 0x00000004160f7824 */ /* 0x041fe200078e0203 */
[----:B------:R-:W-:Y:S02]  /*07e0*/  LEA.HI.X.SX32 R5, R17, R20, 0x1, P0 ;  /* 0x0000001411057211 */ /* 0x000fe400000f0eff */
[C---:B--2---:R-:W-:Y:S01]  /*07f0*/  LEA R8, P0, R3.reuse, R18, 0x1 ;  /* 0x0000001203087211 */ /* 0x044fe200078008ff */
[C---:B------:R-:W-:Y:S01]  /*0800*/  IMAD R17, R22.reuse, 0x4, R15 ;  /* 0x0000000416117824 */ /* 0x040fe200078e020f */
[----:B------:R0:W5:Y:S02]  /*0810*/  LDG.E.U16 R13, desc[UR30][R12.64] ;  /* 0x0000001e0c0d7981 */ /* 0x000164000c1e1500 */
[----:B------:R-:W-:Y:S01]  /*0820*/  LEA.HI.X.SX32 R9, R3, R20, 0x1, P0 ;  /* 0x0000001403097211 */ /* 0x000fe200000f0eff */
[----:B------:R-:W-:Y:S01]  /*0830*/  IMAD R3, R22, 0x4, R17 ;  /* 0x0000000416037824 */ /* 0x000fe200078e0211 */
[-C--:B-1----:R-:W-:Y:S01]  /*0840*/  LEA R6, P0, R15, R18.reuse, 0x1 ;  /* 0x000000120f067211 */ /* 0x082fe200078008ff */
[----:B------:R1:W5:Y:S01]  /*0850*/  LDG.E.U16 R108, desc[UR30][R10.64] ;  /* 0x0000001e0a6c7981 */ /* 0x000362000c1e1500 */
[----:B------:R-:W-:-:S02]  /*0860*/  LEA R14, P1, R17, R18, 0x1 ;  /* 0x00000012110e7211 */ /* 0x000fc400078208ff */
[-C--:B------:R-:W-:Y:S01]  /*0870*/  LEA.HI.X.SX32 R7, R15, R20.reuse, 0x1, P0 ;  /* 0x000000140f077211 */ /* 0x080fe200000f0eff */
[----:B------:R2:W5:Y:S01]  /*0880*/  LDG.E.U16 R9, desc[UR30][R8.64] ;  /* 0x0000001e08097981 */ /* 0x000562000c1e1500 */
[----:B0-----:R-:W-:Y:S01]  /*0890*/  IMAD R12, R173, 0x4, R16 ;  /* 0x00000004ad0c7824 */ /* 0x001fe200078e0210 */
[----:B------:R-:W-:Y:S02]  /*08a0*/  LEA.HI.X.SX32 R15, R17, R20, 0x1, P1 ;  /* 0x00000014110f7211 */ /* 0x000fe400008f0eff */
[----:B------:R0:W5:Y:S01]  /*08b0*/  LDG.E.U16 R112, desc[UR30][R6.64] ;  /* 0x0000001e06707981 */ /* 0x000162000c1e1500 */
[----:B-1----:R-:W-:Y:S01]  /*08c0*/  LEA R10, P0, R3, R18, 0x1 ;  /* 0x00000012030a7211 */ /* 0x002fe200078008ff */
[----:B------:R-:W-:Y:S02]  /*08d0*/  IMAD R18, R173, 0x4, R12 ;  /* 0x00000004ad127824 */ /* 0x000fe400078e020c */
[----:B------:R1:W5:Y:S01]  /*08e0*/  LDG.E.U16 R15, desc[UR30][R14.64] ;  /* 0x0000001e0e0f7981 */ /* 0x000362000c1e1500 */
[----:B------:R-:W-:Y:S01]  /*08f0*/  LEA.HI.X.SX32 R11, R3, R20, 0x1, P0 ;  /* 0x00000014030b7211 */ /* 0x000fe200000f0eff */
[C---:B------:R-:W-:Y:S01]  /*0900*/  IMAD R20, R173.reuse, 0x4, R18 ;  /* 0x00000004ad147824 */ /* 0x040fe200078e0212 */
[----:B------:R-:W-:Y:S01]  /*0910*/  LOP3.LUT R40, R2, 0x3f, RZ, 0xc0, !PT ;  /* 0x0000003f02287812 */ /* 0x000fe200078ec0ff */
[----:B------:R-:W5:Y:S02]  /*0920*/  LDG.E.U16 R110, desc[UR30][R4.64] ;  /* 0x0000001e046e7981 */ /* 0x000f64000c1e1500 */
[----:B--2---:R-:W-:-:S02]  /*0930*/  IMAD R8, R173, 0x4, R20 ;  /* 0x00000004ad087824 */ /* 0x004fc400078e0214 */
[----:B------:R2:W5:Y:S02]  /*0940*/  LDG.E.U16 R114, desc[UR30][R10.64] ;  /* 0x0000001e0a727981 */ /* 0x000564000c1e1500 */
[----:B0-----:R-:W-:-:S04]  /*0950*/  IMAD R6, R173, 0x4, R8 ;  /* 0x00000004ad067824 */ /* 0x001fc800078e0208 */
[----:B-1----:R-:W-:-:S04]  /*0960*/  IMAD R14, R173, 0x4, R6 ;  /* 0x00000004ad0e7824 */ /* 0x002fc800078e0206 */
[C---:B--2---:R-:W-:Y:S02]  /*0970*/  IMAD R10, R173.reuse, 0x4, R14 ;  /* 0x00000004ad0a7824 */ /* 0x044fe400078e020e */
[----:B------:R-:W-:Y:S02]  /*0980*/  IMAD R4, R40, UR4, RZ ;  /* 0x0000000428047c24 */ /* 0x000fe4000f8e02ff */
[C---:B------:R-:W-:Y:S02]  /*0990*/  IMAD R22, R173.reuse, 0x4, R10 ;  /* 0x00000004ad167824 */ /* 0x040fe400078e020a */
[----:B------:R-:W-:Y:S02]  /*09a0*/  IMAD R172, R172, UR7, RZ ;  /* 0x00000007acac7c24 */ /* 0x000fe4000f8e02ff */
[----:B------:R-:W-:Y:S02]  /*09b0*/  IMAD R24, R173, 0x4, R22 ;  /* 0x00000004ad187824 */ /* 0x000fe400078e0216 */
[----:B------:R-:W-:-:S02]  /*09c0*/  IMAD.SHL.U32 R5, R4, 0x2, RZ ;  /* 0x0000000204057824 */ /* 0x000fc400078e00ff */
[----:B------:R-:W-:Y:S02]  /*09d0*/  IMAD.SHL.U32 R3, R172, 0x2, RZ ;  /* 0x00000002ac037824 */ /* 0x000fe400078e00ff */
[----:B------:R-:W-:Y:S01]  /*09e0*/  IMAD R26, R173, 0x4, R24 ;  /* 0x00000004ad1a7824 */ /* 0x000fe200078e0218 */
[----:B------:R-:W-:Y:S01]  /*09f0*/  SHF.R.U32.HI R7, RZ, 0x5, R2 ;  /* 0x00000005ff077819 */ /* 0x000fe20000011602 */
[----:B------:R-:W-:Y:S01]  /*0a00*/  IMAD.HI R4, R4, 0x2, RZ ;  /* 0x0000000204047827 */ /* 0x000fe200078e02ff */
[----:B---3--:R-:W-:-:S03]  /*0a10*/  IADD3 R43, P0, P1, R5, R28, R3 ;  /* 0x0000001c052b7210 */ /* 0x008fc6000791e003 */
[----:B------:R-:W-:Y:S01]  /*0a20*/  IMAD.HI R172, R172, 0x2, RZ ;  /* 0x00000002acac7827 */ /* 0x000fe200078e02ff */
[----:B------:R-:W-:-:S03]  /*0a30*/  R2UR UR11, R7 ;  /* 0x00000000070b72ca */ /* 0x000fc600000e0000 */
[----:B------:R-:W-:Y:S01]  /*0a40*/  IMAD R28, R173, 0x4, R26 ;  /* 0x00000004ad1c7824 */ /* 0x000fe200078e021a */
[----:B------:R-:W-:-:S03]  /*0a50*/  IADD3.X R7, PT, PT, R4, R29, R172, P0, P1 ;  /* 0x0000001d04077210 */ /* 0x000fc600007e24ac */
[C---:B------:R-:W-:Y:S01]  /*0a60*/  IMAD R4, R173.reuse, 0x4, R28 ;  /* 0x00000004ad047824 */ /* 0x040fe200078e021c */
[----:B------:R-:W-:Y:S02]  /*0a70*/  R2UR UR17, R30 ;  /* 0x000000001e1172ca */ /* 0x000fe400000e0000 */
[-C--:B------:R-:W-:Y:S01]  /*0a80*/  LEA R104, P0, R16, R43.reuse, 0x1 ;  /* 0x0000002b10687211 */ /* 0x080fe200078008ff */
[C---:B------:R-:W-:Y:S01]  /*0a90*/  IMAD R30, R173.reuse, 0x4, R4 ;  /* 0x00000004ad1e7824 */ /* 0x040fe200078e0204 */
[----:B------:R-:W-:Y:S02]  /*0aa0*/  LEA R102, P1, R12, R43, 0x1 ;  /* 0x0000002b0c667211 */ /* 0x000fe400078208ff */
[----:B------:R-:W-:Y:S01]  /*0ab0*/  LEA.HI.X.SX32 R105, R16, R7, 0x1, P0 ;  /* 0x0000000710697211 */ /* 0x000fe200000f0eff */
[C---:B------:R-:W-:Y:S01]  /*0ac0*/  IMAD R16, R173.reuse, 0x4, R30 ;  /* 0x00000004ad107824 */ /* 0x040fe200078e021e */
[----:B------:R-:W-:Y:S02]  /*0ad0*/  LEA R100, P0, R18, R43, 0x1 ;  /* 0x0000002b12647211 */ /* 0x000fe400078008ff */
[-C--:B------:R-:W-:Y:S01]  /*0ae0*/  LEA.HI.X.SX32 R103, R12, R7.reuse, 0x1, P1 ;  /* 0x000000070c677211 */ /* 0x080fe200008f0eff */
[----:B------:R-:W-:Y:S01]  /*0af0*/  IMAD R12, R173, 0x4, R16 ;  /* 0x00000004ad0c7824 */ /* 0x000fe200078e0210 */
[----:B------:R-:W-:-:S02]  /*0b00*/  LEA.HI.X.SX32 R101, R18, R7, 0x1, P0 ;  /* 0x0000000712657211 */ /* 0x000fc400000f0eff */
[-C--:B------:R-:W-:Y:S01]  /*0b10*/  LEA R94, P1, R6, R43.reuse, 0x1 ;  /* 0x0000002b065e7211 */ /* 0x080fe200078208ff */
[C---:B------:R-:W-:Y:S01]  /*0b20*/  IMAD R18, R173.reuse, 0x4, R12 ;  /* 0x00000004ad127824 */ /* 0x040fe200078e020c */
[-C--:B------:R-:W-:Y:S02]  /*0b30*/  LEA R98, P2, R20, R43.reuse, 0x1 ;  /* 0x0000002b14627211 */ /* 0x080fe400078408ff */
[----:B------:R-:W-:Y:S02]  /*0b40*/  LEA R96, P0, R8, R43, 0x1 ;  /* 0x0000002b08607211 */ /* 0x000fe400078008ff */
[-C--:B------:R-:W-:Y:S01]  /*0b50*/  LEA.HI.X.SX32 R95, R6, R7.reuse, 0x1, P1 ;  /* 0x00000007065f7211 */ /* 0x080fe200008f0eff */
[----:B------:R-:W-:Y:S01]  /*0b60*/  IMAD R6, R173, 0x4, R18 ;  /* 0x00000004ad067824 */ /* 0x000fe200078e0212 */
[----:B------:R-:W-:Y:S02]  /*0b70*/  LEA.HI.X.SX32 R99, R20, R7, 0x1, P2 ;  /* 0x0000000714637211 */ /* 0x000fe400010f0eff */
[----:B------:R-:W-:-:S02]  /*0b80*/  LEA R92, P2, R14, R43, 0x1 ;  /* 0x0000002b0e5c7211 */ /* 0x000fc400078408ff */
[----:B------:R-:W-:Y:S01]  /*0b90*/  LEA.HI.X.SX32 R97, R8, R7, 0x1, P0 ;  /* 0x0000000708617211 */ /* 0x000fe200000f0eff */
[C---:B------:R-:W-:Y:S01]  /*0ba0*/  IMAD R8, R173.reuse, 0x4, R6 ;  /* 0x00000004ad087824 */ /* 0x040fe200078e0206 */
[----:B------:R-:W-:Y:S02]  /*0bb0*/  LEA R90, P0, R10, R43, 0x1 ;  /* 0x0000002b0a5a7211 */ /* 0x000fe400078008ff */
[----:B------:R-:W-:Y:S02]  /*0bc0*/  LEA.HI.X.SX32 R93, R14, R7, 0x1, P2 ;  /* 0x000000070e5d7211 */ /* 0x000fe400010f0eff */
[----:B------:R-:W-:Y:S02]  /*0bd0*/  LEA R86, P2, R24, R43, 0x1 ;  /* 0x0000002b18567211 */ /* 0x000fe400078408ff */
[-C--:B------:R-:W-:Y:S01]  /*0be0*/  LEA.HI.X.SX32 R91, R10, R7.reuse, 0x1, P0 ;  /* 0x000000070a5b7211 */ /* 0x080fe200000f0eff */
[----:B------:R-:W-:Y:S01]  /*0bf0*/  IMAD R10, R173, 0x4, R8 ;  /* 0x00000004ad0a7824 */ /* 0x000fe200078e0208 */
[----:B------:R-:W-:-:S02]  /*0c00*/  LEA.HI.X.SX32 R87, R24, R7, 0x1, P2 ;  /* 0x0000000718577211 */ /* 0x000fc400010f0eff */
[-C--:B------:R-:W-:Y:S01]  /*0c10*/  LEA R80, P2, R4, R43.reuse, 0x1 ;  /* 0x0000002b04507211 */ /* 0x080fe200078408ff */
[C---:B------:R-:W-:Y:S01]  /*0c20*/  IMAD R14, R173.reuse, 0x4, R10 ;  /* 0x00000004ad0e7824 */ /* 0x040fe200078e020a */
[----:B------:R-:W-:Y:S02]  /*0c30*/  LEA R88, P1, R22, R43, 0x1 ;  /* 0x0000002b16587211 */ /* 0x000fe400078208ff */
[-C--:B------:R-:W-:Y:S01]  /*0c40*/  LEA.HI.X.SX32 R81, R4, R7.reuse, 0x1, P2 ;  /* 0x0000000704517211 */ /* 0x080fe200010f0eff */
[C---:B------:R-:W-:Y:S01]  /*0c50*/  IMAD R4, R173.reuse, 0x4, R14 ;  /* 0x00000004ad047824 */ /* 0x040fe200078e020e */
[----:B------:R-:W-:Y:S02]  /*0c60*/  LEA.HI.X.SX32 R89, R22, R7, 0x1, P1 ;  /* 0x0000000716597211 */ /* 0x000fe400008f0eff */
[-C--:B------:R-:W-:Y:S01]  /*0c70*/  LEA R82, P1, R28, R43.reuse, 0x1 ;  /* 0x0000002b1c527211 */ /* 0x080fe200078208ff */
[----:B------:R-:W-:Y:S01]  /*0c80*/  IMAD R20, R173, 0x4, R4 ;  /* 0x00000004ad147824 */ /* 0x000fe200078e0204 */
[----:B------:R-:W-:-:S02]  /*0c90*/  LEA R74, P2, R12, R43, 0x1 ;  /* 0x0000002b0c4a7211 */ /* 0x000fc400078408ff */
[----:B------:R-:W-:Y:S02]  /*0ca0*/  LEA.HI.X.SX32 R83, R28, R7, 0x1, P1 ;  /* 0x000000071c537211 */ /* 0x000fe400008f0eff */
[----:B------:R-:W-:Y:S02]  /*0cb0*/  LEA R76, P1, R16, R43, 0x1 ;  /* 0x0000002b104c7211 */ /* 0x000fe400078208ff */
[----:B------:R-:W-:Y:S01]  /*0cc0*/  LEA.HI.X.SX32 R75, R12, R7, 0x1, P2 ;  /* 0x000000070c4b7211 */ /* 0x000fe200010f0eff */
[C---:B------:R-:W-:Y:S01]  /*0cd0*/  IMAD R12, R173.reuse, 0x4, R20 ;  /* 0x00000004ad0c7824 */ /* 0x040fe200078e0214 */
[----:B------:R-:W-:Y:S02]  /*0ce0*/  LEA R84, P0, R26, R43, 0x1 ;  /* 0x0000002b1a547211 */ /* 0x000fe400078008ff */
[----:B------:R-:W-:Y:S01]  /*0cf0*/  LEA.HI.X.SX32 R77, R16, R7, 0x1, P1 ;  /* 0x00000007104d7211 */ /* 0x000fe200008f0eff */
[----:B------:R-:W-:Y:S01]  /*0d00*/  IMAD R16, R173, 0x4, R12 ;  /* 0x00000004ad107824 */ /* 0x000fe200078e020c */
[----:B------:R-:W-:-:S02]  /*0d10*/  LEA R70, P1, R6, R43, 0x1 ;  /* 0x0000002b06467211 */ /* 0x000fc400078208ff */
[----:B------:R-:W-:Y:S02]  /*0d20*/  LEA.HI.X.SX32 R85, R26, R7, 0x1, P0 ;  /* 0x000000071a557211 */ /* 0x000fe400000f0eff */
        /* <DEDUP_REMOVED lines=10> */
[-C--:B------:R-:W-:Y:S02]  /*0dd0*/  LEA R64, P1, R14, R43.reuse, 0x1 ;  /* 0x0000002b0e407211 */ /* 0x080fe400078208ff */
[----:B------:R-:W-:Y:S02]  /*0de0*/  LEA R66, P0, R10, R43, 0x1 ;  /* 0x0000002b0a427211 */ /* 0x000fe400078008ff */
[-C--:B------:R-:W-:Y:S01]  /*0df0*/  LEA.HI.X.SX32 R63, R4, R7.reuse, 0x1, P2 ;  /* 0x00000007043f7211 */ /* 0x080fe200010f0eff */
[----:B------:R-:W-:Y:S01]  /*0e00*/  IMAD R4, R173, 0x4, R8 ;  /* 0x00000004ad047824 */ /* 0x000fe200078e0208 */
[----:B------:R-:W-:-:S02]  /*0e10*/  LEA.HI.X.SX32 R65, R14, R7, 0x1, P1 ;  /* 0x000000070e417211 */ /* 0x000fc400008f0eff */
[----:B------:R-:W-:Y:S01]  /*0e20*/  LEA.HI.X.SX32 R67, R10, R7, 0x1, P0 ;  /* 0x000000070a437211 */ /* 0x000fe200000f0eff */
[----:B------:R-:W-:Y:S01]  /*0e30*/  IMAD R10, R173, 0x4, R4 ;  /* 0x00000004ad0a7824 */ /* 0x000fe200078e0204 */
[----:B------:R-:W-:-:S04]  /*0e40*/  LEA R58, P1, R12, R43, 0x1 ;  /* 0x0000002b0c3a7211 */ /* 0x000fc800078208ff */
[----:B------:R-:W-:Y:S01]  /*0e50*/  LEA.HI.X.SX32 R59, R12, R7, 0x1, P1 ;  /* 0x000000070c3b7211 */ /* 0x000fe200008f0eff */
[C---:B------:R-:W-:Y:S01]  /*0e60*/  IMAD R12, R173.reuse, 0x4, R10 ;  /* 0x00000004ad0c7824 */ /* 0x040fe200078e020a */
[----:B------:R-:W-:Y:S02]  /*0e70*/  LOP3.LUT R3, R2, 0xc0, RZ, 0xc0, !PT ;  /* 0x000000c002037812 */ /* 0x000fe400078ec0ff */
[-C--:B------:R-:W-:Y:S01]  /*0e80*/  LEA R60, P0, R20, R43.reuse, 0x1 ;  /* 0x0000002b143c7211 */ /* 0x080fe200078008ff */
[C---:B------:R-:W-:Y:S01]  /*0e90*/  IMAD R14, R173.reuse, 0x4, R12 ;  /* 0x00000004ad0e7824 */ /* 0x040fe200078e020c */
[----:B------:R-:W-:Y:S02]  /*0ea0*/  LEA R56, P2, R16, R43, 0x1 ;  /* 0x0000002b10387211 */ /* 0x000fe400078408ff */
[----:B------:R-:W-:Y:S01]  /*0eb0*/  SHF.R.U32.HI R5, RZ, 0x2, R3 ;  /* 0x00000002ff057819 */ /* 0x000fe20000011603 */
[----:B------:R-:W-:Y:S01]  /*0ec0*/  IMAD R3, R173, 0x4, R14 ;  /* 0x00000004ad037824 */ /* 0x000fe200078e020e */
[----:B------:R-:W-:-:S02]  /*0ed0*/  LEA.HI.X.SX32 R61, R20, R7, 0x1, P0 ;  /* 0x00000007143d7211 */ /* 0x000fc400000f0eff */
[----:B------:R-:W-:Y:S02]  /*0ee0*/  LEA.HI.X.SX32 R57, R16, R7, 0x1, P2 ;  /* 0x0000000710397211 */ /* 0x000fe400010f0eff */
[-C--:B------:R-:W-:Y:S02]  /*0ef0*/  LEA R54, P0, R6, R43.reuse, 0x1 ;  /* 0x0000002b06367211 */ /* 0x080fe400078008ff */
[-C--:B------:R-:W-:Y:S02]  /*0f00*/  LEA R52, P1, R8, R43.reuse, 0x1 ;  /* 0x0000002b08347211 */ /* 0x080fe400078208ff */
[----:B------:R-:W-:Y:S01]  /*0f10*/  LEA R50, P2, R4, R43, 0x1 ;  /* 0x0000002b04327211 */ /* 0x000fe200078408ff */
[----:B------:R-:W-:Y:S01]  /*0f20*/  IMAD.SHL.U32 R176, R2, 0x2, RZ ;  /* 0x0000000202b07824 */ /* 0x000fe200078e00ff */
[-C--:B------:R-:W-:Y:S02]  /*0f30*/  LEA.HI.X.SX32 R55, R6, R7.reuse, 0x1, P0 ;  /* 0x0000000706377211 */ /* 0x080fe400000f0eff */
[----:B------:R-:W-:-:S02]  /*0f40*/  LEA.HI.X.SX32 R53, R8, R7, 0x1, P1 ;  /* 0x0000000708357211 */ /* 0x000fc400008f0eff */
[----:B------:R-:W-:Y:S02]  /*0f50*/  LEA.HI.X.SX32 R51, R4, R7, 0x1, P2 ;  /* 0x0000000704337211 */ /* 0x000fe400010f0eff */
[-C--:B------:R-:W-:Y:S02]  /*0f60*/  LEA R48, P0, R10, R43.reuse, 0x1 ;  /* 0x0000002b0a307211 */ /* 0x080fe400078008ff */
[-C--:B------:R-:W-:Y:S02]  /*0f70*/  LEA R46, P1, R12, R43.reuse, 0x1 ;  /* 0x0000002b0c2e7211 */ /* 0x080fe400078208ff */
[-C--:B------:R-:W-:Y:S02]  /*0f80*/  LEA R44, P2, R14, R43.reuse, 0x1 ;  /* 0x0000002b0e2c7211 */ /* 0x080fe400078408ff */
[----:B------:R-:W-:Y:S02]  /*0f90*/  LEA R42, P3, R3, R43, 0x1 ;  /* 0x0000002b032a7211 */ /* 0x000fe400078608ff */
[----:B------:R-:W-:-:S02]  /*0fa0*/  LEA.HI.X.SX32 R49, R10, R7, 0x1, P0 ;  /* 0x000000070a317211 */ /* 0x000fc400000f0eff */
[-C--:B------:R-:W-:Y:S02]  /*0fb0*/  LEA.HI.X.SX32 R47, R12, R7.reuse, 0x1, P1 ;  /* 0x000000070c2f7211 */ /* 0x080fe400008f0eff */
[-C--:B------:R-:W-:Y:S02]  /*0fc0*/  LEA.HI.X.SX32 R45, R14, R7.reuse, 0x1, P2 ;  /* 0x000000070e2d7211 */ /* 0x080fe400010f0eff */
[----:B------:R-:W-:Y:S02]  /*0fd0*/  LEA.HI.X.SX32 R43, R3, R7, 0x1, P3 ;  /* 0x00000007032b7211 */ /* 0x000fe400018f0eff */
[----:B------:R-:W-:Y:S01]  /*0fe0*/  LOP3.LUT R38, R5, 0x1fe, R176, 0x78, !PT ;  /* 0x000001fe05267812 */ /* 0x000fe200078e78b0 */
[----:B------:R-:W-:Y:S06]  /*0ff0*/  BRA.U UP0, `(.L_x_5) ;  /* 0x0000000100187547 */ /* 0x000fec000b800000 */
[----:B------:R-:W-:Y:S01]  /*1000*/  ELECT P0, URZ, PT ;  /* 0x0000000000ff782f */ /* 0x000fe20003800000 */
[----:B------:R-:W-:Y:S01]  /*1010*/  IMAD.MOV.U32 R3, RZ, RZ, 0x1 ;  /* 0x00000001ff037424 */ /* 0x000fe200078e00ff */
[----:B------:R-:W-:Y:S01]  /*1020*/  UMOV UR4, 0x40 ;  /* 0x0000004000047882 */ /* 0x000fe20000000000 */
[----:B------:R-:W-:Y:S01]  /*1030*/  UVIRTCOUNT.DEALLOC.SMPOOL 0x80 ;  /* 0x000000800000784c */ /* 0x000fe20000000000 */
[----:B------:R-:W-:-:S09]  /*1040*/  ULEA UR4, UR6, UR4, 0x18 ;  /* 0x0000000406047291 */ /* 0x000fd2000f8ec0ff */
[----:B------:R0:W-:Y:S03]  /*1050*/  @P0 STS.U8 [UR4], R3 ;  /* 0x00000003ff000988 */ /* 0x0001e60008000004 */
.L_x_5:
[----:B------:R-:W-:Y:S01]  /*1060*/  USHF.L.U32 UR4, UR11, 0x15, URZ ;  /* 0x000000150b047899 */ /* 0x000fe200080006ff */
[----:B------:R-:W-:Y:S01]  /*1070*/  LOP3.LUT R37, R38, 0x40, RZ, 0x3c, !PT ;  /* 0x0000004026257812 */ /* 0x000fe200078e3cff */
[----:B------:R-:W-:Y:S01]  /*1080*/  ULOP3.LUT UR21, UR11, 0x4, URZ, 0xc0, !UPT ;  /* 0x000000040b157892 */ /* 0x000fe2000f8ec0ff */
[----:B------:R-:W-:Y:S01]  /*1090*/  LOP3.LUT P1, RZ, R2, 0xff, RZ, 0xc0, !PT ;  /* 0x000000ff02ff7812 */ /* 0x000fe2000782c0ff */
[----:B------:R-:W-:Y:S01]  /*10a0*/  ULOP3.LUT UR6, UR4, 0x600000, URZ, 0xc0, !UPT ;  /* 0x0060000004067892 */ /* 0x000fe2000f8ec0ff */
[----:B-----5:R1:W-:Y:S01]  /*10b0*/  STS.U16 [R38+UR16+0xc000], R19 ;  /* 0x00c0001326007988 */ /* 0x0203e20008000410 */
[----:B------:R-:W-:Y:S01]  /*10c0*/  UMOV UR5, 0x1 ;  /* 0x0000000100057882 */ /* 0x000fe20000000000 */
[----:B------:R-:W-:Y:S01]  /*10d0*/  UIADD3 UR19, UPT, UPT, UR16, 0xe000, URZ ;  /* 0x0000e00010137890 */ /* 0x000fe2000fffe0ff */
[----:B0-----:R-:W-:Y:S01]  /*10e0*/  PRMT R3, RZ, 0x7610, R3 ;  /* 0x00007610ff037816 */ /* 0x001fe20000000003 */
[----:B------:R-:W-:Y:S01]  /*10f0*/  ULEA UR18, UR21, UR6, 0x3 ;  /* 0x0000000615127291 */ /* 0x000fe2000f8e18ff */
[----:B------:R0:W-:Y:S01]  /*1100*/  STS.U16 [R38+UR16+0xc400], R21 ;  /* 0x00c4001526007988 */ /* 0x0001e20008000410 */
[----:B------:R-:W-:Y:S01]  /*1110*/  UIADD3 UR68, UPT, UPT, UR23, 0x40, URZ ;  /* 0x0000004017447890 */ /* 0x000fe2000fffe0ff */
[----:B------:R-:W-:Y:S01]  /*1120*/  PRMT R5, RZ, 0x7610, R5 ;  /* 0x00007610ff057816 */ /* 0x000fe20000000005 */
[----:B------:R-:W-:Y:S01]  /*1130*/  UIADD3 UR18, UPT, UPT, UR17, UR18, URZ ;  /* 0x0000001211127290 */ /* 0x000fe2000fffe0ff */
[----:B------:R2:W-:Y:S01]  /*1140*/  STS.U16 [R38+UR16+0xc800], R23 ;  /* 0x00c8001726007988 */ /* 0x0005e20008000410 */
[----:B------:R-:W-:Y:S01]  /*1150*/  PRMT R7, RZ, 0x7610, R7 ;  /* 0x00007610ff077816 */ /* 0x000fe20000000007 */
[----:B------:R-:W-:Y:S01]  /*1160*/  VOTEU.ALL UP1, P1 ;  /* 0x0000000000ff7886 */ /* 0x000fe20000820000 */
[----:B------:R-:W-:Y:S01]  /*1170*/  VOTEU.ALL UP2, P1 ;  /* 0x0000000000ff7886 */ /* 0x000fe20000840000 */
[----:B------:R3:W-:Y:S01]  /*1180*/  STS.U16 [R38+UR16+0xcc00], R25 ;  /* 0x00cc001926007988 */ /* 0x0007e20008000410 */
[----:B------:R-:W-:-:S02]  /*1190*/  ISETP.LT.AND P2, PT, RZ, UR68, PT ;  /* 0x00000044ff007c0c */ /* 0x000fc4000bf41270 */
[----:B------:R-:W-:-:S04]  /*11a0*/  @!UP1 UIADD3 UR8, UPT, UPT, -UR5, 0x100000, URZ ;  /* 0x0010000005089890 */ /* 0x000fc8000fffe1ff */
[----:B------:R-:W-:Y:S02]  /*11b0*/  @!UP1 USHF.L.U32 UR9, UR8, 0xb, URZ ;  /* 0x0000000b08099899 */ /* 0x000fe400080006ff */
[----:B------:R-:W-:Y:S01]  /*11c0*/  @!UP1 USHF.L.U32 UR8, UR8, 0x1, URZ ;  /* 0x0000000108089899 */ /* 0x000fe200080006ff */
[----:B------:R4:W-:Y:S01]  /*11d0*/  STS.U16 [R38+UR16+0xd000], R27 ;  /* 0x00d0001b26007988 */ /* 0x0009e20008000410 */
[----:B------:R-:W-:Y:S02]  /*11e0*/  PRMT R11, RZ, 0x7610, R11 ;  /* 0x00007610ff0b7816 */ /* 0x000fe4000000000b */
[----:B------:R-:W-:Y:S01]  /*11f0*/  PRMT R17, RZ, 0x7610, R17 ;  /* 0x00007610ff117816 */ /* 0x000fe20000000011 */
[----:B------:R4:W-:Y:S01]  /*1200*/  STS.U16 [R38+UR16+0xd400], R13 ;  /* 0x00d4000d26007988 */ /* 0x0009e20008000410 */
[----:B-1----:R-:W-:Y:S02]  /*1210*/  PRMT R19, RZ, 0x7610, R19 ;  /* 0x00007610ff137816 */ /* 0x002fe40000000013 */
[----:B0-----:R-:W-:Y:S01]  /*1220*/  PRMT R21, RZ, 0x7610, R21 ;  /* 0x00007610ff157816 */ /* 0x001fe20000000015 */
[----:B------:R0:W-:Y:S01]  /*1230*/  STS.U16 [R38+UR16+0xd800], R9 ;  /* 0x00d8000926007988 */ /* 0x0001e20008000410 */
[----:B--2---:R-:W-:-:S02]  /*1240*/  PRMT R23, RZ, 0x7610, R23 ;  /* 0x00007610ff177816 */ /* 0x004fc40000000017 */
[----:B---3--:R-:W-:Y:S01]  /*1250*/  PRMT R25, RZ, 0x7610, R25 ;  /* 0x00007610ff197816 */ /* 0x008fe20000000019 */
[----:B------:R1:W-:Y:S01]  /*1260*/  STS.U16 [R38+UR16+0xdc00], R15 ;  /* 0x00dc000f26007988 */ /* 0x0003e20008000410 */
[----:B----4-:R-:W-:Y:S02]  /*1270*/  PRMT R27, RZ, 0x7610, R27 ;  /* 0x00007610ff1b7816 */ /* 0x010fe4000000001b */
[----:B------:R-:W-:Y:S01]  /*1280*/  PRMT R13, RZ, 0x7610, R13 ;  /* 0x00007610ff0d7816 */ /* 0x000fe2000000000d */
[----:B------:R2:W-:Y:S01]  /*1290*/  STS.U16 [R37+UR16+0xc200], R32 ;  /* 0x00c2002025007988 */ /* 0x0005e20008000410 */
[----:B------:R-:W-:Y:S02]  /*12a0*/  PRMT R29, RZ, 0x7610, R29 ;  /* 0x00007610ff1d7816 */ /* 0x000fe4000000001d */
[----:B0-----:R-:W-:Y:S01]  /*12b0*/  PRMT R9, RZ, 0x7610, R9 ;  /* 0x00007610ff097816 */ /* 0x001fe20000000009 */
[----:B------:R0:W-:Y:S01]  /*12c0*/  STS.U16 [R37+UR16+0xc600], R34 ;  /* 0x00c6002225007988 */ /* 0x0001e20008000410 */
[----:B------:R-:W-:-:S02]  /*12d0*/  PRMT R31, RZ, 0x7610, R31 ;  /* 0x00007610ff1f7816 */ /* 0x000fc4000000001f */
[----:B-1----:R-:W-:Y:S01]  /*12e0*/  PRMT R15, RZ, 0x7610, R15 ;  /* 0x00007610ff0f7816 */ /* 0x002fe2000000000f */
[----:B------:R1:W-:Y:S01]  /*12f0*/  STS.U16 [R37+UR16+0xca00], R36 ;  /* 0x00ca002425007988 */ /* 0x0003e20008000410 */
[----:B------:R-:W-:Y:S02]  /*1300*/  PRMT R33, RZ, 0x7610, R33 ;  /* 0x00007610ff217816 */ /* 0x000fe40000000021 */
[----:B------:R-:W-:Y:S01]  /*1310*/  PRMT R4, RZ, 0x7610, R4 ;  /* 0x00007610ff047816 */ /* 0x000fe20000000004 */
[----:B------:R1:W-:Y:S01]  /*1320*/  STS.U16 [R37+UR16+0xce00], R106 ;  /* 0x00ce006a25007988 */ /* 0x0003e20008000410 */
[----:B------:R-:W-:Y:S02]  /*1330*/  PRMT R6, RZ, 0x7610, R6 ;  /* 0x00007610ff067816 */ /* 0x000fe40000000006 */
[----:B------:R-:W-:Y:S01]  /*1340*/  PRMT R8, RZ, 0x7610, R8 ;  /* 0x00007610ff087816 */ /* 0x000fe20000000008 */
[----:B------:R1:W-:Y:S01]  /*1350*/  STS.U16 [R37+UR16+0xd200], R108 ;  /* 0x00d2006c25007988 */ /* 0x0003e20008000410 */
[----:B------:R-:W-:-:S02]  /*1360*/  PRMT R10, RZ, 0x7610, R10 ;  /* 0x00007610ff0a7816 */ /* 0x000fc4000000000a */
[----:B------:R-:W-:Y:S01]  /*1370*/  PRMT R12, RZ, 0x7610, R12 ;  /* 0x00007610ff0c7816 */ /* 0x000fe2000000000c */
        /* <DEDUP_REMOVED lines=9> */
[----:B------:R-:W-:Y:S01]  /*1410*/  STTM.16dp32bit_t0_t15.x16 tmem[UR18], RZ ;  /* 0x000000ff000079ed */ /* 0x000fe20008a00012 */
[----:B------:R-:W-:Y:S01]  /*1420*/  STTM.16dp32bit_t16_t31.x16 tmem[UR18+0x10], RZ ;  /* 0x000010ff000079ed */ /* 0x000fe20008a20012 */
[----:B------:R-:W3:Y:S02]  /*1430*/  FENCE.VIEW.ASYNC.T ;  /* 0x00000000000073c6 */ /* 0x000ee40000000200 */
[----:B---3--:R-:W-:Y:S01]  /*1440*/  BAR.SYNC.DEFER_BLOCKING 0x0 ;  /* 0x0000000000007b1d */ /* 0x008fe20000010000 */
[----:B------:R-:W-:Y:S02]  /*1450*/  PRMT R26, RZ, 0x7610, R26 ;  /* 0x00007610ff1a7816 */ /* 0x000fe4000000001a */
[----:B------:R-:W-:Y:S02]  /*1460*/  PRMT R28, RZ, 0x7610, R28 ;  /* 0x00007610ff1c7816 */ /* 0x000fe4000000001c */
[----:B------:R-:W-:-:S02]  /*1470*/  PRMT R30, RZ, 0x7610, R30 ;  /* 0x00007610ff1e7816 */ /* 0x000fc4000000001e */
[----:B--2---:R-:W-:Y:S01]  /*1480*/  PRMT R32, RZ, 0x7610, R32 ;  /* 0x00007610ff207816 */ /* 0x004fe20000000020 */
[----:B------:R-:W2:Y:S02]  /*1490*/  FENCE.VIEW.ASYNC.S ;  /* 0x00000000000073c6 */ /* 0x000ea40000000000 */
[----:B--2---:R2:W3:Y:S02]  /*14a0*/  @!UP2 SYNCS.EXCH.64 URZ, [UR19], UR8 ;  /* 0x0000000813ffa5b2 */ /* 0x0044e40008000100 */
[----:B---3--:R-:W-:Y:S01]  /*14b0*/  BAR.SYNC.DEFER_BLOCKING 0x0 ;  /* 0x0000000000007b1d */ /* 0x008fe20000010000 */
[----:B0-----:R-:W-:-:S05]  /*14c0*/  PRMT R34, RZ, 0x7610, R34 ;  /* 0x00007610ff227816 */ /* 0x001fca0000000022 */
[----:B------:R-:W3:Y:S04]  /*14d0*/  @P2 LDG.E.U16 R3, desc[UR30][R104.64] ;  /* 0x0000001e68032981 */ /* 0x000ee8000c1e1500 */
[----:B------:R-:W4:Y:S04]  /*14e0*/  @P2 LDG.E.U16 R5, desc[UR30][R100.64] ;  /* 0x0000001e64052981 */ /* 0x000f28000c1e1500 */
        /* <DEDUP_REMOVED lines=29> */
[----:B------:R-:W4:Y:S01]  /*16c0*/  @P2 LDG.E.U16 R34, desc[UR30][R42.64] ;  /* 0x0000001e2a222981 */ /* 0x000f22000c1e1500 */
[----:B--2---:R-:W-:-:S04]  /*16d0*/  @!UP1 UIADD3 UR8, UPT, UPT, -UR5, 0x100000, URZ ;  /* 0x0010000005089890 */ /* 0x004fc8000fffe1ff */
[----:B------:R-:W-:Y:S02]  /*16e0*/  @!UP1 USHF.L.U32 UR9, UR8, 0xb, URZ ;  /* 0x0000000b08099899 */ /* 0x000fe400080006ff */
[----:B------:R-:W-:Y:S01]  /*16f0*/  @!UP1 USHF.L.U32 UR8, UR8, 0x1, URZ ;  /* 0x0000000108089899 */ /* 0x000fe200080006ff */
[----:B------:R-:W-:Y:S01]  /*1700*/  VOTEU.ALL UP2, P1 ;  /* 0x0000000000ff7886 */ /* 0x000fe20000840000 */
[----:B------:R-:W-:-:S04]  /*1710*/  @!UP1 UIADD3 UR4, UPT, UPT, -UR5, 0x100000, URZ ;  /* 0x0010000005049890 */ /* 0x000fc8000fffe1ff */
[----:B------:R-:W-:Y:S02]  /*1720*/  @!UP1 USHF.L.U32 UR5, UR4, 0xb, URZ ;  /* 0x0000000b04059899 */ /* 0x000fe400080006ff */
[----:B------:R-:W-:Y:S02]  /*1730*/  @!UP1 USHF.L.U32 UR4, UR4, 0x1, URZ ;  /* 0x0000000104049899 */ /* 0x000fe400080006ff */
[----:B------:R-:W-:Y:S01]  /*1740*/  UIADD3 UR20, UPT, UPT, UR17, 0x100000, URZ ;  /* 0x0010000011147890 */ /* 0x000fe2000fffe0ff */
[----:B------:R-:W-:Y:S01]  /*1750*/  ISETP.EQ.U32.AND P3, PT, RZ, UR11, P2 ;  /* 0x0000000bff007c0c */ /* 0x000fe20009762070 */
[----:B------:R-:W-:Y:S01]  /*1760*/  UIADD3 UR10, UPT, UPT, UR16, 0x4000, URZ ;  /* 0x00004000100a7890 */ /* 0x000fe2000fffe0ff */
[----:B------:R-:W-:Y:S01]  /*1770*/  LOP3.LUT R35, R2, 0x80, RZ, 0xc0, !PT ;  /* 0x0000008002237812 */ /* 0x000fe200078ec0ff */
[----:B------:R-:W-:-:S03]  /*1780*/  UIADD3 UR6, UPT, UPT, UR6, UR20, URZ ;  /* 0x0000001406067290 */ /* 0x000fc6000fffe0ff */
[----:B------:R-:W-:Y:S01]  /*1790*/  R2UR UR14, R35 ;  /* 0x00000000230e72ca */ /* 0x000fe200000e0000 */
[----:B------:R-:W-:Y:S01]  /*17a0*/  ULEA UR21, UR21, UR6, 0x4 ;  /* 0x0000000615157291 */ /* 0x000fe2000f8e20ff */
[----:B------:R1:W0:Y:S01]  /*17b0*/  @!UP2 SYNCS.EXCH.64 URZ, [UR16+0xe008], UR8 ;  /* 0x00e0080810ffa5b2 */ /* 0x0002220008000100 */
[----:B------:R-:W-:Y:S01]  /*17c0*/  VOTEU.ALL UP2, P1 ;  /* 0x0000000000ff7886 */ /* 0x000fe20000840000 */
[----:B---3--:R1:W-:Y:S04]  /*17d0*/  STS.U16 [R38+UR16], R3 ;  /* 0x0000000326007988 */ /* 0x0083e80008000410 */
[----:B----4-:R1:W-:Y:S04]  /*17e0*/  STS.U16 [R38+UR16+0x400], R5 ;  /* 0x0004000526007988 */ /* 0x0103e80008000410 */
[----:B------:R1:W-:Y:S04]  /*17f0*/  STS.U16 [R38+UR16+0x800], R7 ;  /* 0x0008000726007988 */ /* 0x0003e80008000410 */
        /* <DEDUP_REMOVED lines=28> */
[----:B------:R1:W-:Y:S01]  /*19c0*/  STS.U16 [R37+UR16+0x3e00], R34 ;  /* 0x003e002225007988 */ /* 0x0003e20008000410 */
[----:B0-----:R0:W-:Y:S06]  /*19d0*/  MEMBAR.ALL.CTA ;  /* 0x0000000000007992 */ /* 0x0011ec0000008000 */
[----:B0-----:R-:W-:Y:S04]  /*19e0*/  FENCE.VIEW.ASYNC.S ;  /* 0x00000000000073c6 */ /* 0x001fe80000000000 */
[----:B------:R-:W0:Y:S02]  /*19f0*/  FENCE.VIEW.ASYNC.S ;  /* 0x00000000000073c6 */ /* 0x000e240000000000 */
[----:B0-----:R1:W0:Y:S02]  /*1a00*/  @!UP2 SYNCS.EXCH.64 URZ, [UR16+0x4000], UR4 ;  /* 0x0040000410ffa5b2 */ /* 0x0012240008000100 */
[----:B0-----:R-:W-:Y:S06]  /*1a10*/  BAR.SYNC.DEFER_BLOCKING 0x0 ;  /* 0x0000000000007b1d */ /* 0x001fec0000010000 */
[----:B-1----:R-:W-:Y:S05]  /*1a20*/  @!P3 BRA `(.L_x_6) ;  /* 0x000000000084b947 */ /* 0x002fea0003800000 */
[----:B------:R-:W-:Y:S02]  /*1a30*/  UIADD3 UR4, UPT, UPT, UR16, 0xc000, URZ ;  /* 0x0000c00010047890 */ /* 0x000fe4000fffe0ff */
[----:B------:R-:W-:Y:S02]  /*1a40*/  USHF.R.U32.HI UR12, URZ, 0x4, UR16 ;  /* 0x00000004ff0c7899 */ /* 0x000fe40008011610 */
[----:B------:R-:W-:Y:S02]  /*1a50*/  USHF.R.U32.HI UR4, URZ, 0x4, UR4 ;  /* 0x00000004ff047899 */ /* 0x000fe40008011604 */
[----:B------:R-:W-:Y:S02]  /*1a60*/  USGXT.U32 UR12, UR12, 0xe ;  /* 0x0000000e0c0c789a */ /* 0x000fe40008000000 */
[----:B------:R-:W-:Y:S02]  /*1a70*/  USGXT.U32 UR8, UR4, 0xe ;  /* 0x0000000e0408789a */ /* 0x000fe40008000000 */
[----:B------:R-:W-:-:S02]  /*1a80*/  UIADD3 UR34, UP3, UPT, UR12, 0x2, URZ ;  /* 0x000000020c227890 */ /* 0x000fc4000ff7e0ff */
[----:B------:R-:W-:Y:S01]  /*1a90*/  UIADD3 UR36, UP2, UPT, UR8, 0x80, URZ ;  /* 0x0000008008247890 */ /* 0x000fe2000ff5e0ff */
[----:B------:R-:W-:Y:S01]  /*1aa0*/  UMOV UR4, URZ ;  /* 0x000000ff00047c82 */ /* 0x000fe20008000000 */
[----:B------:R-:W-:Y:S01]  /*1ab0*/  UMOV UR38, 0x0 ;  /* 0x0000000000267882 */ /* 0x000fe20000000000 */
[----:B------:R-:W-:Y:S02]  /*1ac0*/  UIADD3.X UR35, UPT, UPT, UR4, 0x40004040, URZ, UP3, !UPT ;  /* 0x4000404004237890 */ /* 0x000fe40009ffe4ff */
[----:B------:R-:W-:Y:S02]  /*1ad0*/  UIADD3.X UR37, UPT, UPT, UR4, 0x40004040, URZ, UP2, !UPT ;  /* 0x4000404004257890 */ /* 0x000fe400097fe4ff */
[----:B------:R-:W-:Y:S02]  /*1ae0*/  UIADD3.64 UR26, UPT, UPT, UR34, 0x2, URZ ;  /* 0x00000002221a7897 */ /* 0x000fe4000fffe0ff */
[----:B------:R-:W-:Y:S02]  /*1af0*/  UIADD3.64 UR24, UPT, UPT, UR36, 0x80, URZ ;  /* 0x0000008024187897 */ /* 0x000fe4000fffe0ff */
[----:B------:R-:W-:-:S02]  /*1b00*/  UIADD3.64 UR32, UPT, UPT, UR34, 0x4, URZ ;  /* 0x0000000422207897 */ /* 0x000fc4000fffe0ff */
[----:B------:R-:W-:Y:S01]  /*1b10*/  UIADD3.64 UR28, UPT, UPT, UR36, 0x100, URZ ;  /* 0x00000100241c7897 */ /* 0x000fe2000fffe0ff */
[----:B------:R-:W-:Y:S01]  /*1b20*/  UMOV UR39, 0x4208490 ;  /* 0x0420849000277882 */ /* 0x000fe20000000000 */
[----:B------:R-:W-:Y:S01]  /*1b30*/  UMOV UR13, 0x40004040 ;  /* 0x40004040000d7882 */ /* 0x000fe20000000000 */
[----:B------:R-:W-:Y:S01]  /*1b40*/  UMOV UR9, 0x40004040 ;  /* 0x4000404000097882 */ /* 0x000fe20000000000 */
[----:B------:R-:W-:Y:S01]  /*1b50*/  UMOV UR40, 0x0 ;  /* 0x0000000000287882 */ /* 0x000fe20000000000 */
[----:B------:R-:W-:Y:S01]  /*1b60*/  UMOV UR41, 0x4208490 ;  /* 0x0420849000297882 */ /* 0x000fe20000000000 */
[----:B------:R-:W-:Y:S01]  /*1b70*/  UMOV UR42, 0x0 ;  /* 0x00000000002a7882 */ /* 0x000fe20000000000 */
[----:B------:R-:W-:Y:S01]  /*1b80*/  UMOV UR43, 0x4208490 ;  /* 0x04208490002b7882 */ /* 0x000fe20000000000 */
[----:B------:R-:W-:Y:S01]  /*1b90*/  UMOV UR4, UR10 ;  /* 0x0000000a00047c82 */ /* 0x000fe20008000000 */
[----:B------:R-:W-:Y:S01]  /*1ba0*/  UMOV UR5, URZ ;  /* 0x000000ff00057c82 */ /* 0x000fe20008000000 */
[----:B------:R0:W-:Y:S01]  /*1bb0*/  UTCHMMA gdesc[UR8], gdesc[UR12], tmem[UR20], tmem[UR38], idesc[UR39], !UPT ;  /* 0x00ff260c080075ea */ /* 0x0001e2000f800014 */
[----:B------:R-:W-:Y:S01]  /*1bc0*/  UMOV UR44, 0x0 ;  /* 0x00000000002c7882 */ /* 0x000fe20000000000 */
[----:B------:R-:W-:Y:S01]  /*1bd0*/  UMOV UR45, 0x4208490 ;  /* 0x04208490002d7882 */ /* 0x000fe20000000000 */
[----:B------:R0:W-:Y:S01]  /*1be0*/  UTCHMMA gdesc[UR36], gdesc[UR34], tmem[UR20], tmem[UR40], idesc[UR41], UPT ;  /* 0x00ff2822240075ea */ /* 0x0001e2000b800014 */
[----:B------:R-:W-:Y:S01]  /*1bf0*/  UMOV UR4, UR4 ;  /* 0x0000000400047c82 */ /* 0x000fe20008000000 */
[----:B------:R0:W-:Y:S01]  /*1c00*/  UTCHMMA gdesc[UR24], gdesc[UR26], tmem[UR20], tmem[UR42], idesc[UR43], UPT ;  /* 0x00ff2a1a180075ea */ /* 0x0001e2000b800014 */
[----:B------:R0:W-:Y:S01]  /*1c10*/  UTCHMMA gdesc[UR28], gdesc[UR32], tmem[UR20], tmem[UR44], idesc[UR45], UPT ;  /* 0x00ff2c201c0075ea */ /* 0x0001e2000b800014 */
[----:B------:R0:W-:Y:S01]  /*1c20*/  UTCBAR [UR4], URZ ;  /* 0x000000ff040073e9 */ /* 0x0001e200080000ff */
[----:B------:R-:W-:Y:S01]  /*1c30*/  NOP ;  /* 0x0000000000007918 */ /* 0x000fe20000000000 */
.L_x_6:
[----:B------:R-:W-:Y:S05]  /*1c40*/  @!P2 BRA `(.L_x_7) ;  /* 0x000000000008a947 */ /* 0x000fea0003800000 */
[----:B------:R-:W1:Y:S02]  /*1c50*/  SYNCS.PHASECHK.TRANS64.TRYWAIT P0, [UR16+0x4000], RZ ;  /* 0x004000ffff0075a7 */ /* 0x000e640008001110 */
[----:B-1----:R-:W-:Y:S05]  /*1c60*/  @!P0 BRA `(.L_x_8) ;  /* 0x0000006000d48947 */ /* 0x002fea0003800000 */
.L_x_7:
[----:B------:R-:W-:Y:S01]  /*1c70*/  BAR.SYNC.DEFER_BLOCKING 0x0 ;  /* 0x0000000000007b1d */ /* 0x000fe20000010000 */
[----:B0-----:R-:W-:Y:S01]  /*1c80*/  USHF.R.U32.HI UR25, URZ, 0x1, UR14 ;  /* 0x00000001ff197899 */ /* 0x001fe2000801160e */
[----:B------:R-:W-:Y:S02]  /*1c90*/  SHF.R.U32.HI R3, RZ, 0x1, R2 ;  /* 0x00000001ff037819 */ /* 0x000fe40000011602 */
[----:B------:R-:W-:Y:S02]  /*1ca0*/  PRMT R182, RZ, 0x7610, R182 ;  /* 0x00007610ffb67816 */ /* 0x000fe400000000b6 */
[----:B------:R-:W0:Y:S01]  /*1cb0*/  LDCU UR4, c[0x0][0x3a8] ;  /* 0x00007500ff0477ac */ /* 0x000e220008000800 */
[----:B------:R-:W-:Y:S01]  /*1cc0*/  IMAD.U32 R39, RZ, RZ, UR25 ;  /* 0x00000019ff277e24 */ /* 0x000fe2000f8e00ff */
[----:B------:R-:W-:Y:S01]  /*1cd0*/  LDTM.16dp32bit_t0_t15.x32 R4, tmem[UR21] ;  /* 0x00000015000479ee */ /* 0x000fe20008a80000 */
[----:B------:R-:W0:Y:S01]  /*1ce0*/  LDTM.16dp32bit_t16_t31.x32 R4, tmem[UR21+0x20] ;  /* 0x00002015000479ee */ /* 0x000e220008aa0000 */
[----:B------:R-:W-:Y:S01]  /*1cf0*/  LOP3.LUT R3, R3, 0x30, RZ, 0xc0, !PT ;  /* 0x0000003003037812 */ /* 0x000fe200078ec0ff */
[----:B------:R-:W1:Y:S01]  /*1d00*/  LDCU.64 UR8, c[0x0][0x3d0] ;  /* 0x00007a00ff0877ac */ /* 0x000e620008000a00 */
[----:B------:R-:W2:Y:S01]  /*1d10*/  LDC.64 R146, c[0x0][0x390] ;  /* 0x0000e400ff927b82 */ /* 0x000ea20000000a00 */
[----:B------:R-:W-:-:S02]  /*1d20*/  LOP3.LUT R36, R39, 0x20, R176, 0xf8, !PT ;  /* 0x0000002027247812 */ /* 0x000fc400078ef8b0 */
[----:B------:R-:W-:Y:S02]  /*1d30*/  LOP3.LUT R152, R3, 0xf, R2, 0xf8, !PT ;  /* 0x0000000f03987812 */ /* 0x000fe400078ef802 */
[----:B------:R-:W-:Y:S02]  /*1d40*/  LOP3.LUT R106, R36, 0x2, RZ, 0xfc, !PT ;  /* 0x00000002246a7812 */ /* 0x000fe400078efcff */
[C---:B------:R-:W-:Y:S01]  /*1d50*/  LOP3.LUT R3, R152.reuse, UR23, RZ, 0xfc, !PT ;  /* 0x0000001798037c12 */ /* 0x040fe2000f8efcff */
[----:B------:R-:W-:Y:S01]  /*1d60*/  IMAD.SHL.U32 R152, R152, 0x8, RZ ;  /* 0x0000000898987824 */ /* 0x000fe200078e00ff */
[C---:B------:R-:W-:Y:S02]  /*1d70*/  LOP3.LUT R110, R36.reuse, 0x5, RZ, 0xfc, !PT ;  /* 0x00000005246e7812 */ /* 0x040fe400078efcff */
[C---:B------:R-:W-:Y:S02]  /*1d80*/  ISETP.GE.AND P4, PT, R3.reuse, R106, PT ;  /* 0x0000006a0300720c */ /* 0x040fe40003f86270 */
[C---:B------:R-:W-:Y:S01]  /*1d90*/  LOP3.LUT R106, R36.reuse, 0x3, RZ, 0xfc, !PT ;  /* 0x00000003246a7812 */ /* 0x040fe200078efcff */
[----:B------:R-:W3:Y:S01]  /*1da0*/  @!P1 SYNCS.CCTL.IV [UR16+0x4000] ;  /* 0x00400000ff0099b1 */ /* 0x000ee20008000010 */
[----:B------:R-:W-:Y:S01]  /*1db0*/  LOP3.LUT R108, R36, 0x4, RZ, 0xfc, !PT ;  /* 0x00000004246c7812 */ /* 0x000fe200078efcff */
[----:B------:R-:W-:Y:S01]  /*1dc0*/  NOP ;  /* 0x0000000000007918 */ /* 0x000fe20000000000 */
[C---:B------:R-:W-:Y:S01]  /*1dd0*/  ISETP.GE.AND P6, PT, R3.reuse, R106, PT ;  /* 0x0000006a0300720c */ /* 0x040fe20003fc6270 */
[----:B-1----:R-:W-:Y:S01]  /*1de0*/  UIMAD UR8, UR7, UR8, URZ ;  /* 0x00000008070872a4 */ /* 0x002fe2000f8e02ff */
[----:B------:R-:W-:Y:S01]  /*1df0*/  ISETP.GE.AND P0, PT, R3, R110, PT ;  /* 0x0000006e0300720c */ /* 0x000fe20003f06270 */
[----:B0-----:R-:W-:Y:S01]  /*1e00*/  FMUL R39, R6, UR4 ;  /* 0x0000000406277c20 */ /* 0x001fe20008400000 */
[----:B------:R-:W-:Y:S01]  /*1e10*/  LOP3.LUT R6, R36, 0x6, RZ, 0xfc, !PT ;  /* 0x0000000624067812 */ /* 0x000fe200078efcff */
[----:B------:R-:W-:Y:S01]  /*1e20*/  FMUL R7, R7, UR4 ;  /* 0x0000000407077c20 */ /* 0x000fe20008400000 */
[----:B------:R-:W-:Y:S01]  /*1e30*/  FMUL R9, R9, UR4 ;  /* 0x0000000409097c20 */ /* 0x000fe20008400000 */
[----:B------:R-:W-:Y:S01]  /*1e40*/  FMUL R8, R8, UR4 ;  /* 0x0000000408087c20 */ /* 0x000fe20008400000 */
[----:B------:R-:W-:Y:S01]  /*1e50*/  FSEL R109, R39, -INF , P4 ;  /* 0xff800000276d7808 */ /* 0x000fe20002000000 */
[----:B------:R-:W-:Y:S01]  /*1e60*/  FMUL R10, R10, UR4 ;  /* 0x000000040a0a7c20 */ /* 0x000fe20008400000 */
[----:B------:R-:W-:Y:S01]  /*1e70*/  ISETP.GE.AND P4, PT, R3, R6, PT ;  /* 0x000000060300720c */ /* 0x000fe20003f86270 */
[----:B------:R-:W-:Y:S01]  /*1e80*/  FMUL R12, R12, UR4 ;  /* 0x000000040c0c7c20 */ /* 0x000fe20008400000 */
[C---:B------:R-:W-:Y:S01]  /*1e90*/  LOP3.LUT R6, R36.reuse, 0x7, RZ, 0xfc, !PT ;  /* 0x0000000724067812 */ /* 0x040fe200078efcff */
[----:B------:R-:W-:Y:S01]  /*1ea0*/  FMUL R11, R11, UR4 ;  /* 0x000000040b0b7c20 */ /* 0x000fe20008400000 */
[----:B------:R-:W-:Y:S01]  /*1eb0*/  FSEL R111, R7, -INF , P6 ;  /* 0xff800000076f7808 */ /* 0x000fe20003000000 */
[----:B------:R-:W-:Y:S01]  /*1ec0*/  FMUL R13, R13, UR4 ;  /* 0x000000040d0d7c20 */ /* 0x000fe20008400000 */
[----:B------:R-:W-:Y:S01]  /*1ed0*/  ISETP.GE.AND P6, PT, R3, R6, PT ;  /* 0x000000060300720c */ /* 0x000fe20003fc6270 */
[----:B------:R-:W-:Y:S01]  /*1ee0*/  FMUL R15, R15, UR4 ;  /* 0x000000040f0f7c20 */ /* 0x000fe20008400000 */
[----:B------:R-:W-:Y:S01]  /*1ef0*/  LOP3.LUT R6, R36, 0x9, RZ, 0xfc, !PT ;  /* 0x0000000924067812 */ /* 0x000fe200078efcff */
[----:B------:R-:W-:Y:S01]  /*1f00*/  FMUL R14, R14, UR4 ;  /* 0x000000040e0e7c20 */ /* 0x000fe20008400000 */
[----:B------:R-:W-:Y:S01]  /*1f10*/  ISETP.GE.AND P5, PT, R3, R108, PT ;  /* 0x0000006c0300720c */ /* 0x000fe20003fa6270 */
[----:B------:R-:W-:Y:S01]  /*1f20*/  FMUL R16, R16, UR4 ;  /* 0x0000000410107c20 */ /* 0x000fe20008400000 */
[----:B------:R-:W-:Y:S01]  /*1f30*/  LOP3.LUT R106, R36, 0x8, RZ, 0xfc, !PT ;  /* 0x00000008246a7812 */ /* 0x000fe200078efcff */
[----:B------:R-:W-:Y:S01]  /*1f40*/  FMUL R18, R18, UR4 ;  /* 0x0000000412127c20 */ /* 0x000fe20008400000 */
[----:B------:R-:W-:Y:S01]  /*1f50*/  FSEL R113, R9, -INF , P0 ;  /* 0xff80000009717808 */ /* 0x000fe20000000000 */
        /* <DEDUP_REMOVED lines=19> */
[C---:B------:R-:W-:Y:S01]  /*2090*/  LOP3.LUT R8, R36.reuse, 0xb, RZ, 0xfc, !PT ;  /* 0x0000000b24087812 */ /* 0x040fe200078efcff */
[----:B------:R-:W-:Y:S01]  /*20a0*/  FMUL R27, R27, UR4 ;  /* 0x000000041b1b7c20 */ /* 0x000fe20008400000 */
[----:B------:R-:W-:Y:S01]  /*20b0*/  LOP3.LUT R6, R36, 0xd, RZ, 0xfc, !PT ;  /* 0x0000000d24067812 */ /* 0x000fe200078efcff */
[----:B------:R-:W-:Y:S01]  /*20c0*/  FMUL R28, R28, UR4 ;  /* 0x000000041c1c7c20 */ /* 0x000fe20008400000 */
[----:B------:R-:W-:Y:S01]  /*20d0*/  FSEL R115, R11, -INF , P6 ;  /* 0xff8000000b737808 */ /* 0x000fe20003000000 */
[----:B------:R-:W-:Y:S01]  /*20e0*/  FMUL R29, R29, UR4 ;  /* 0x000000041d1d7c20 */ /* 0x000fe20008400000 */
[----:B------:R-:W-:Y:S01]  /*20f0*/  FSEL R117, R13, -INF , P0 ;  /* 0xff8000000d757808 */ /* 0x000fe20000000000 */
[----:B------:R-:W-:Y:S01]  /*2100*/  FMUL R30, R30, UR4 ;  /* 0x000000041e1e7c20 */ /* 0x000fe20008400000 */
[----:B------:R-:W-:Y:S01]  /*2110*/  ISETP.GE.AND P6, PT, R3, R8, PT ;  /* 0x000000080300720c */ /* 0x000fe20003fc6270 */
[----:B------:R-:W-:Y:S01]  /*2120*/  FMUL R31, R31, UR4 ;  /* 0x000000041f1f7c20 */ /* 0x000fe20008400000 */
[----:B------:R-:W-:Y:S01]  /*2130*/  ISETP.GE.AND P0, PT, R3, R6, PT ;  /* 0x000000060300720c */ /* 0x000fe20003f06270 */
[----:B------:R-:W-:Y:S01]  /*2140*/  FMUL R32, R32, UR4 ;  /* 0x0000000420207c20 */ /* 0x000fe20008400000 */
[----:B------:R-:W-:Y:S01]  /*2150*/  LOP3.LUT R6, R36, 0xf, RZ, 0xfc, !PT ;  /* 0x0000000f24067812 */ /* 0x000fe200078efcff */
[----:B------:R-:W-:Y:S01]  /*2160*/  FMUL R33, R33, UR4 ;  /* 0x0000000421217c20 */ /* 0x000fe20008400000 */
[----:B------:R-:W-:Y:S01]  /*2170*/  FSEL R119, R15, -INF , P6 ;  /* 0xff8000000f777808 */ /* 0x000fe20003000000 */
[----:B------:R-:W-:Y:S01]  /*2180*/  USHF.L.U32 UR6, UR8, 0x1, URZ ;  /* 0x0000000108067899 */ /* 0x000fe200080006ff */
[----:B------:R-:W-:-:S02]  /*2190*/  ISETP.GE.AND P6, PT, R3, R6, PT ;  /* 0x000000060300720c */ /* 0x000fc40003fc6270 */
[C---:B------:R-:W-:Y:S02]  /*21a0*/  LOP3.LUT R8, R36.reuse, 0xe, RZ, 0xfc, !PT ;  /* 0x0000000e24087812 */ /* 0x040fe400078efcff */
[----:B------:R-:W-:Y:S02]  /*21b0*/  LOP3.LUT R6, R36, 0x10, RZ, 0xfc, !PT ;  /* 0x0000001024067812 */ /* 0x000fe400078efcff */
[----:B------:R-:W-:Y:S02]  /*21c0*/  FSEL R112, R14, -INF , P4 ;  /* 0xff8000000e707808 */ /* 0x000fe40002000000 */
[----:B------:R-:W-:Y:S02]  /*21d0*/  FSEL R114, R16, -INF , P5 ;  /* 0xff80000010727808 */ /* 0x000fe40002800000 */
[C---:B------:R-:W-:Y:S02]  /*21e0*/  ISETP.GE.AND P4, PT, R3.reuse, R8, PT ;  /* 0x000000080300720c */ /* 0x040fe40003f86270 */
[----:B------:R-:W-:-:S02]  /*21f0*/  ISETP.GE.AND P5, PT, R3, R6, PT ;  /* 0x000000060300720c */ /* 0x000fc40003fa6270 */
[C---:B------:R-:W-:Y:S02]  /*2200*/  LOP3.LUT R6, R36.reuse, 0x12, RZ, 0xfc, !PT ;  /* 0x0000001224067812 */ /* 0x040fe400078efcff */
[----:B------:R-:W-:Y:S02]  /*2210*/  LOP3.LUT R8, R36, 0x11, RZ, 0xfc, !PT ;  /* 0x0000001124087812 */ /* 0x000fe400078efcff */
[----:B------:R-:W-:Y:S02]  /*2220*/  FSEL R116, R18, -INF , P4 ;  /* 0xff80000012747808 */ /* 0x000fe40002000000 */
[----:B------:R-:W-:Y:S02]  /*2230*/  ISETP.GE.AND P4, PT, R3, R6, PT ;  /* 0x000000060300720c */ /* 0x000fe40003f86270 */
[----:B------:R-:W-:Y:S02]  /*2240*/  FSEL R121, R17, -INF , P0 ;  /* 0xff80000011797808 */ /* 0x000fe40000000000 */
[----:B------:R-:W-:-:S02]  /*2250*/  LOP3.LUT R6, R36, 0x13, RZ, 0xfc, !PT ;  /* 0x0000001324067812 */ /* 0x000fc400078efcff */
[----:B------:R-:W-:Y:S02]  /*2260*/  ISETP.GE.AND P0, PT, R3, R8, PT ;  /* 0x000000080300720c */ /* 0x000fe40003f06270 */
[----:B------:R-:W-:Y:S02]  /*2270*/  FSEL R123, R19, -INF , P6 ;  /* 0xff800000137b7808 */ /* 0x000fe40003000000 */
[----:B------:R-:W-:Y:S01]  /*2280*/  ISETP.GE.AND P6, PT, R3, R6, PT ;  /* 0x000000060300720c */ /* 0x000fe20003fc6270 */
[----:B------:R-:W-:Y:S01]  /*2290*/  FMUL R6, R4, UR4 ;  /* 0x0000000404067c20 */ /* 0x000fe20008400000 */
[----:B------:R-:W-:Y:S02]  /*22a0*/  LOP3.LUT R8, R36, 0x14, RZ, 0xfc, !PT ;  /* 0x0000001424087812 */ /* 0x000fe400078efcff */
[----:B------:R-:W-:Y:S02]  /*22b0*/  FSEL R125, R21, -INF , P0 ;  /* 0xff800000157d7808 */ /* 0x000fe40000000000 */
[----:B------:R-:W-:-:S02]  /*22c0*/  FSEL R120, R22, -INF , P4 ;  /* 0xff80000016787808 */ /* 0x000fc40002000000 */
[CC--:B------:R-:W-:Y:S02]  /*22d0*/  ISETP.GE.AND P0, PT, R3.reuse, R36.reuse, PT ;  /* 0x000000240300720c */ /* 0x0c0fe40003f06270 */
[C---:B------:R-:W-:Y:S02]  /*22e0*/  ISETP.GT.AND P4, PT, R3.reuse, R36, PT ;  /* 0x000000240300720c */ /* 0x040fe40003f84270 */
[----:B------:R-:W-:Y:S02]  /*22f0*/  FSEL R118, R20, -INF , P5 ;  /* 0xff80000014767808 */ /* 0x000fe40002800000 */
[----:B------:R-:W-:Y:S02]  /*2300*/  ISETP.GE.AND P5, PT, R3, R8, PT ;  /* 0x000000080300720c */ /* 0x000fe40003fa6270 */
[----:B------:R-:W-:Y:S02]  /*2310*/  FSEL R9, R6, -INF , P0 ;  /* 0xff80000006097808 */ /* 0x000fe40000000000 */
[----:B------:R-:W-:-:S02]  /*2320*/  FSEL R8, R5, -INF , P4 ;  /* 0xff80000005087808 */ /* 0x000fc40002000000 */
[C---:B------:R-:W-:Y:S02]  /*2330*/  LOP3.LUT R4, R36.reuse, 0x15, RZ, 0xfc, !PT ;  /* 0x0000001524047812 */ /* 0x040fe400078efcff */
[----:B------:R-:W-:Y:S02]  /*2340*/  FMNMX3 R5, R9, R8, R109, !PT ;  /* 0x0000000809057276 */ /* 0x000fe4000780006d */
[----:B------:R-:W-:Y:S02]  /*2350*/  ISETP.GE.AND P0, PT, R3, R4, PT ;  /* 0x000000040300720c */ /* 0x000fe40003f06270 */
[----:B------:R-:W-:Y:S02]  /*2360*/  FMNMX3 R5, R5, R111, R108, !PT ;  /* 0x0000006f05057276 */ /* 0x000fe4000780006c */
[----:B------:R-:W-:Y:S02]  /*2370*/  LOP3.LUT R4, R36, 0x16, RZ, 0xfc, !PT ;  /* 0x0000001624047812 */ /* 0x000fe400078efcff */
[----:B------:R-:W-:-:S02]  /*2380*/  FMNMX3 R5, R5, R113, R106, !PT ;  /* 0x0000007105057276 */ /* 0x000fc4000780006a */
[----:B------:R-:W-:Y:S02]  /*2390*/  ISETP.GE.AND P4, PT, R3, R4, PT ;  /* 0x000000040300720c */ /* 0x000fe40003f86270 */
[----:B------:R-:W-:Y:S02]  /*23a0*/  FMNMX3 R5, R5, R115, R110, !PT ;  /* 0x0000007305057276 */ /* 0x000fe4000780006e */
[----:B------:R-:W-:Y:S02]  /*23b0*/  LOP3.LUT R4, R36, 0x18, RZ, 0xfc, !PT ;  /* 0x0000001824047812 */ /* 0x000fe400078efcff */
[----:B------:R-:W-:Y:S02]  /*23c0*/  FSEL R122, R24, -INF , P5 ;  /* 0xff800000187a7808 */ /* 0x000fe40002800000 */
[----:B------:R-:W-:Y:S02]  /*23d0*/  FMNMX3 R5, R5, R117, R112, !PT ;  /* 0x0000007505057276 */ /* 0x000fe40007800070 */
[----:B------:R-:W-:-:S02]  /*23e0*/  ISETP.GE.AND P5, PT, R3, R4, PT ;  /* 0x000000040300720c */ /* 0x000fc40003fa6270 */
[C---:B------:R-:W-:Y:S02]  /*23f0*/  LOP3.LUT R4, R36.reuse, 0x19, RZ, 0xfc, !PT ;  /* 0x0000001924047812 */ /* 0x040fe400078efcff */
[----:B------:R-:W-:Y:S02]  /*2400*/  FMNMX3 R5, R5, R119, R114, !PT ;  /* 0x0000007705057276 */ /* 0x000fe40007800072 */
[----:B------:R-:W-:Y:S02]  /*2410*/  FSEL R129, R25, -INF , P0 ;  /* 0xff80000019817808 */ /* 0x000fe40000000000 */
[----:B------:R-:W-:Y:S02]  /*2420*/  ISETP.GE.AND P0, PT, R3, R4, PT ;  /* 0x000000040300720c */ /* 0x000fe40003f06270 */
[C---:B------:R-:W-:Y:S02]  /*2430*/  LOP3.LUT R6, R36.reuse, 0x17, RZ, 0xfc, !PT ;  /* 0x0000001724067812 */ /* 0x040fe400078efcff */
[----:B------:R-:W-:-:S02]  /*2440*/  LOP3.LUT R4, R36, 0x1a, RZ, 0xfc, !PT ;  /* 0x0000001a24047812 */ /* 0x000fc400078efcff */
[----:B------:R-:W-:Y:S02]  /*2450*/  FMNMX3 R5, R5, R121, R116, !PT ;  /* 0x0000007905057276 */ /* 0x000fe40007800074 */
[----:B------:R-:W-:Y:S02]  /*2460*/  FSEL R127, R23, -INF , P6 ;  /* 0xff800000177f7808 */ /* 0x000fe40003000000 */
[----:B------:R-:W-:Y:S02]  /*2470*/  FSEL R124, R26, -INF , P4 ;  /* 0xff8000001a7c7808 */ /* 0x000fe40002000000 */
[C---:B------:R-:W-:Y:S02]  /*2480*/  ISETP.GE.AND P6, PT, R3.reuse, R6, PT ;  /* 0x000000060300720c */ /* 0x040fe40003fc6270 */
[----:B------:R-:W-:Y:S02]  /*2490*/  ISETP.GE.AND P4, PT, R3, R4, PT ;  /* 0x000000040300720c */ /* 0x000fe40003f86270 */
[----:B------:R-:W-:-:S02]  /*24a0*/  LOP3.LUT R4, R36, 0x1b, RZ, 0xfc, !PT ;  /* 0x0000001b24047812 */ /* 0x000fc400078efcff */
[----:B------:R-:W-:Y:S02]  /*24b0*/  FMNMX3 R5, R5, R123, R118, !PT ;  /* 0x0000007b05057276 */ /* 0x000fe40007800076 */
[----:B------:R-:W-:Y:S02]  /*24c0*/  FSEL R131, R27, -INF , P6 ;  /* 0xff8000001b837808 */ /* 0x000fe40003000000 */
[----:B------:R-:W-:Y:S02]  /*24d0*/  ISETP.GE.AND P6, PT, R3, R4, PT ;  /* 0x000000040300720c */ /* 0x000fe40003fc6270 */
[----:B------:R-:W-:Y:S02]  /*24e0*/  FMNMX3 R5, R5, R125, R120, !PT ;  /* 0x0000007d05057276 */ /* 0x000fe40007800078 */
[----:B------:R-:W-:Y:S02]  /*24f0*/  LOP3.LUT R4, R36, 0x1c, RZ, 0xfc, !PT ;  /* 0x0000001c24047812 */ /* 0x000fe400078efcff */
[----:B------:R-:W-:-:S02]  /*2500*/  FSEL R126, R28, -INF , P5 ;  /* 0xff8000001c7e7808 */ /* 0x000fc40002800000 */
[----:B------:R-:W-:Y:S02]  /*2510*/  FMNMX3 R5, R5, R127, R122, !PT ;  /* 0x0000007f05057276 */ /* 0x000fe4000780007a */
[----:B------:R-:W-:Y:S02]  /*2520*/  ISETP.GE.AND P5, PT, R3, R4, PT ;  /* 0x000000040300720c */ /* 0x000fe40003fa6270 */
[----:B------:R-:W-:Y:S02]  /*2530*/  LOP3.LUT R4, R36, 0x1d, RZ, 0xfc, !PT ;  /* 0x0000001d24047812 */ /* 0x000fe400078efcff */
[----:B------:R-:W-:Y:S02]  /*2540*/  FMNMX3 R5, R5, R129, R124, !PT ;  /* 0x0000008105057276 */ /* 0x000fe4000780007c */
[----:B------:R-:W-:Y:S01]  /*2550*/  FSEL R133, R29, -INF , P0 ;  /* 0xff8000001d857808 */ /* 0x000fe20000000000 */
[----:B------:R-:W-:Y:S01]  /*2560*/  FMUL R29, R35, UR4 ;  /* 0x00000004231d7c20 */ /* 0x000fe20008400000 */
[----:B------:R-:W-:-:S02]  /*2570*/  ISETP.GE.AND P0, PT, R3, R4, PT ;  /* 0x000000040300720c */ /* 0x000fc40003f06270 */
[----:B------:R-:W-:Y:S02]  /*2580*/  LOP3.LUT R4, R36, 0x1e, RZ, 0xfc, !PT ;  /* 0x0000001e24047812 */ /* 0x000fe400078efcff */
[----:B------:R-:W-:Y:S02]  /*2590*/  FSEL R128, R30, -INF , P4 ;  /* 0xff8000001e807808 */ /* 0x000fe40002000000 */
[----:B------:R-:W-:Y:S02]  /*25a0*/  FMNMX3 R5, R5, R131, R126, !PT ;  /* 0x0000008305057276 */ /* 0x000fe4000780007e */
[----:B------:R-:W-:Y:S01]  /*25b0*/  FSEL R130, R31, -INF , P6 ;  /* 0xff8000001f827808 */ /* 0x000fe20003000000 */
[----:B------:R-:W-:Y:S01]  /*25c0*/  FMUL R31, R34, UR4 ;  /* 0x00000004221f7c20 */ /* 0x000fe20008400000 */
[----:B------:R-:W-:Y:S01]  /*25d0*/  ISETP.GE.AND P4, PT, R3, R4, PT ;  /* 0x000000040300720c */ /* 0x000fe20003f86270 */
[----:B------:R-:W-:Y:S01]  /*25e0*/  UIMAD.WIDE UR4, UR8, 0x2, URZ ;  /* 0x00000002080478a5 */ /* 0x000fe2000f8e02ff */
[----:B------:R-:W-:-:S02]  /*25f0*/  LOP3.LUT R4, R36, 0x1f, RZ, 0xfc, !PT ;  /* 0x0000001f24047812 */ /* 0x000fc400078efcff */
[----:B------:R-:W-:Y:S02]  /*2600*/  FSEL R107, R32, -INF , P5 ;  /* 0xff800000206b7808 */ /* 0x000fe40002800000 */
[----:B------:R-:W-:Y:S01]  /*2610*/  FMNMX3 R5, R5, R133, R128, !PT ;  /* 0x0000008505057276 */ /* 0x000fe20007800080 */
[----:B------:R-:W0:Y:S01]  /*2620*/  LDC R32, c[0x0][0x3d8] ;  /* 0x0000f600ff207b82 */ /* 0x000e220000000800 */
[----:B------:R-:W-:Y:S02]  /*2630*/  ISETP.GE.AND P6, PT, R3, R4, PT ;  /* 0x000000040300720c */ /* 0x000fe40003fc6270 */
[----:B------:R-:W-:Y:S02]  /*2640*/  FSEL R34, R33, -INF , P0 ;  /* 0xff80000021227808 */ /* 0x000fe40000000000 */
[----:B------:R-:W-:Y:S02]  /*2650*/  FSEL R31, R31, -INF , P4 ;  /* 0xff8000001f1f7808 */ /* 0x000fe40002000000 */
[----:B------:R-:W-:-:S02]  /*2660*/  FMNMX3 R5, R5, R130, R107, !PT ;  /* 0x0000008205057276 */ /* 0x000fc4000780006b */
[----:B------:R-:W-:Y:S02]  /*2670*/  FSEL R29, R29, -INF , P6 ;  /* 0xff8000001d1d7808 */ /* 0x000fe40003000000 */
[----:B------:R-:W-:Y:S02]  /*2680*/  FMNMX3 R4, R5, R34, R31, !PT ;  /* 0x0000002205047276 */ /* 0x000fe4000780001f */
[C---:B------:R-:W-:Y:S02]  /*2690*/  LOP3.LUT R39, R2.reuse, 0xff, RZ, 0xc0, !PT ;  /* 0x000000ff02277812 */ /* 0x040fe400078ec0ff */
[----:B------:R-:W-:Y:S02]  /*26a0*/  FMNMX R5, R29, R4, !PT ;  /* 0x000000041d057209 */ /* 0x000fe40007800000 */
[----:B------:R-:W-:Y:S02]  /*26b0*/  LOP3.LUT R4, R2, 0x1f, RZ, 0xc0, !PT ;  /* 0x0000001f02047812 */ /* 0x000fe400078ec0ff */
[----:B------:R-:W-:Y:S01]  /*26c0*/  SHF.R.U32.HI R41, RZ, 0x5, R39 ;  /* 0x00000005ff297819 */ /* 0x000fe20000011627 */
[----:B------:R-:W1:Y:S01]  /*26d0*/  SHFL.BFLY PT, R6, R5, 0x10, 0x1f ;  /* 0x0e001f0005067f89 */ /* 0x000e6200000e0000 */
[----:B------:R-:W-:-:S02]  /*26e0*/  ISETP.GE.U32.AND P4, PT, R4, 0x10, PT ;  /* 0x000000100400780c */ /* 0x000fc40003f86070 */
[----:B------:R-:W-:Y:S02]  /*26f0*/  LOP3.LUT R41, R152, 0x4, R41, 0xf8, !PT ;  /* 0x0000000498297812 */ /* 0x000fe400078ef829 */
[C---:B------:R-:W-:Y:S02]  /*2700*/  ISETP.GE.U32.AND P5, PT, R39.reuse, 0x80, PT ;  /* 0x000000802700780c */ /* 0x040fe40003fa6070 */
[----:B------:R-:W-:Y:S02]  /*2710*/  LEA R4, R39, UR16, 0x2 ;  /* 0x0000001027047c11 */ /* 0x000fe4000f8e10ff */
[----:B------:R-:W-:Y:S02]  /*2720*/  SHF.R.U32.HI R35, RZ, 0x7, R2 ;  /* 0x00000007ff237819 */ /* 0x000fe40000011602 */
[----:B------:R-:W-:Y:S02]  /*2730*/  PRMT R186, RZ, 0x7610, R186 ;  /* 0x00007610ffba7816 */ /* 0x000fe400000000ba */
[----:B------:R-:W-:-:S02]  /*2740*/  PRMT R190, RZ, 0x7610, R190 ;  /* 0x00007610ffbe7816 */ /* 0x000fc400000000be */
[----:B------:R-:W-:Y:S02]  /*2750*/  PRMT R196, RZ, 0x7610, R196 ;  /* 0x00007610ffc47816 */ /* 0x000fe400000000c4 */
[----:B------:R-:W-:Y:S02]  /*2760*/  PRMT R200, RZ, 0x7610, R200 ;  /* 0x00007610ffc87816 */ /* 0x000fe400000000c8 */
[----:B------:R-:W-:Y:S02]  /*2770*/  PRMT R204, RZ, 0x7610, R204 ;  /* 0x00007610ffcc7816 */ /* 0x000fe400000000cc */
[----:B------:R-:W-:Y:S02]  /*2780*/  PRMT R208, RZ, 0x7610, R208 ;  /* 0x00007610ffd07816 */ /* 0x000fe400000000d0 */
[----:B------:R-:W-:Y:S02]  /*2790*/  PRMT R177, RZ, 0x7610, R177 ;  /* 0x00007610ffb17816 */ /* 0x000fe400000000b1 */
[----:B-1----:R-:W-:-:S02]  /*27a0*/  FMNMX R6, R5, R6, !PT ;  /* 0x0000000605067209 */ /* 0x002fc40007800000 */
[----:B------:R-:W-:Y:S02]  /*27b0*/  LOP3.LUT R5, R2, 0x7f, RZ, 0xc0, !PT ;  /* 0x0000007f02057812 */ /* 0x000fe400078ec0ff */
[----:B------:R-:W-:Y:S01]  /*27c0*/  PRMT R181, RZ, 0x7610, R181 ;  /* 0x00007610ffb57816 */ /* 0x000fe200000000b5 */
[----:B---3--:R1:W-:Y:S01]  /*27d0*/  @!P4 STS [R41+UR16], R6 ;  /* 0x000000062900c988 */ /* 0x0083e20008000810 */
[----:B------:R-:W-:Y:S01]  /*27e0*/  PRMT R185, RZ, 0x7610, R185 ;  /* 0x00007610ffb97816 */ /* 0x000fe200000000b9 */
[----:B------:R-:W-:Y:S01]  /*27f0*/  IMAD R5, R5, UR9, RZ ;  /* 0x0000000905057c24 */ /* 0x000fe2000f8e02ff */
[----:B------:R-:W-:Y:S01]  /*2800*/  PRMT R189, RZ, 0x7610, R189 ;  /* 0x00007610ffbd7816 */ /* 0x000fe200000000bd */
[----:B------:R-:W-:Y:S01]  /*2810*/  BAR.SYNC.DEFER_BLOCKING 0x0 ;  /* 0x0000000000007b1d */ /* 0x000fe20000010000 */
[----:B------:R-:W-:Y:S01]  /*2820*/  PRMT R193, RZ, 0x7610, R193 ;  /* 0x00007610ffc17816 */ /* 0x000fe200000000c1 */
[----:B------:R-:W-:Y:S01]  /*2830*/  IMAD.SHL.U32 R7, R5, 0x2, RZ ;  /* 0x0000000205077824 */ /* 0x000fe200078e00ff */
[----:B------:R-:W-:-:S02]  /*2840*/  PRMT R197, RZ, 0x7610, R197 ;  /* 0x00007610ffc57816 */ /* 0x000fc400000000c5 */
[----:B------:R-:W-:Y:S01]  /*2850*/  PRMT R201, RZ, 0x7610, R201 ;  /* 0x00007610ffc97816 */ /* 0x000fe200000000c9 */
[----:B-1----:R-:W-:Y:S01]  /*2860*/  IMAD.HI R6, R5, 0x2, RZ ;  /* 0x0000000205067827 */ /* 0x002fe200078e02ff */
[----:B--2---:R-:W-:Y:S02]  /*2870*/  IADD3 R146, P0, P6, R7, UR6, R146 ;  /* 0x0000000607927c10 */ /* 0x004fe4000fe1e092 */
[----:B------:R-:W-:Y:S02]  /*2880*/  PRMT R205, RZ, 0x7610, R205 ;  /* 0x00007610ffcd7816 */ /* 0x000fe400000000cd */
[----:B------:R-:W-:Y:S02]  /*2890*/  IADD3.X R5, PT, PT, R6, UR5, R147, P0, P6 ;  /* 0x0000000506057c10 */ /* 0x000fe400087ec493 */
[----:B------:R-:W-:Y:S02]  /*28a0*/  LOP3.LUT P0, RZ, R2, 0x1, RZ, 0xc0, !PT ;  /* 0x0000000102ff7812 */ /* 0x000fe4000780c0ff */
[----:B------:R-:W-:-:S02]  /*28b0*/  PRMT R184, RZ, 0x7610, R184 ;  /* 0x00007610ffb87816 */ /* 0x000fc400000000b8 */
[----:B------:R-:W-:Y:S02]  /*28c0*/  ISETP.LT.U32.AND P0, PT, R39, 0x80, !P0 ;  /* 0x000000802700780c */ /* 0x000fe40004701070 */
[----:B------:R-:W-:Y:S02]  /*28d0*/  PRMT R179, RZ, 0x7610, R179 ;  /* 0x00007610ffb37816 */ /* 0x000fe400000000b3 */
[----:B------:R-:W-:Y:S02]  /*28e0*/  PRMT R188, RZ, 0x7610, R188 ;  /* 0x00007610ffbc7816 */ /* 0x000fe400000000bc */
[----:B------:R-:W-:Y:S01]  /*28f0*/  PRMT R183, RZ, 0x7610, R183 ;  /* 0x00007610ffb77816 */ /* 0x000fe200000000b7 */
[----:B------:R-:W1:Y:S04]  /*2900*/  @!P5 LDS R132, [R4] ;  /* 0x000000000484d984 */ /* 0x000e680000000800 */
[----:B-1----:R-:W1:Y:S02]  /*2910*/  SHFL.BFLY PT, R11, R132, 0x1, 0x1f ;  /* 0x0c201f00840b7f89 */ /* 0x002e6400000e0000 */
[----:B-1----:R-:W-:-:S05]  /*2920*/  FMNMX R11, R132, R11, !PT ;  /* 0x0000000b840b7209 */ /* 0x002fca0007800000 */
[----:B------:R-:W-:Y:S01]  /*2930*/  @P0 STS [R4], R11 ;  /* 0x0000000b04000388 */ /* 0x000fe20000000800 */
[----:B------:R-:W-:Y:S06]  /*2940*/  BAR.SYNC.DEFER_BLOCKING 0x0 ;  /* 0x0000000000007b1d */ /* 0x000fec0000010000 */
[----:B------:R-:W1:Y:S02]  /*2950*/  LDS R20, [R152+UR16] ;  /* 0x0000001098147984 */ /* 0x000e640008000800 */
[----:B-1----:R-:W-:-:S05]  /*2960*/  FMNMX R20, R20, -INF , !PT ;  /* 0xff80000014147809 */ /* 0x002fca0007800000 */
[--C-:B------:R-:W-:Y:S01]  /*2970*/  FADD R9, R9, -R20.reuse ;  /* 0x8000001409097221 */ /* 0x100fe20000000000 */
[--C-:B------:R-:W-:Y:S01]  /*2980*/  FADD R8, R8, -R20.reuse ;  /* 0x8000001408087221 */ /* 0x100fe20000000000 */
[--C-:B------:R-:W-:Y:S01]  /*2990*/  FADD R109, R109, -R20.reuse ;  /* 0x800000146d6d7221 */ /* 0x100fe20000000000 */
[--C-:B------:R-:W-:Y:S01]  /*29a0*/  FADD R111, R111, -R20.reuse ;  /* 0x800000146f6f7221 */ /* 0x100fe20000000000 */
[----:B------:R-:W-:Y:S01]  /*29b0*/  FMUL R6, R9, 1.4426950216293334961 ;  /* 0x3fb8aa3b09067820 */ /* 0x000fe20000400000 */
[----:B------:R-:W-:Y:S01]  /*29c0*/  FMUL R7, R8, 1.4426950216293334961 ;  /* 0x3fb8aa3b08077820 */ /* 0x000fe20000400000 */
[----:B------:R-:W-:Y:S01]  /*29d0*/  FMUL R8, R109, 1.4426950216293334961 ;  /* 0x3fb8aa3b6d087820 */ /* 0x000fe20000400000 */
[----:B------:R-:W-:Y:S01]  /*29e0*/  FMUL R9, R111, 1.4426950216293334961 ;  /* 0x3fb8aa3b6f097820 */ /* 0x000fe20000400000 */
[--C-:B------:R-:W-:Y:S01]  /*29f0*/  FADD R108, R108, -R20.reuse ;  /* 0x800000146c6c7221 */ /* 0x100fe20000000000 */
[--C-:B------:R-:W-:Y:S01]  /*2a00*/  FADD R113, R113, -R20.reuse ;  /* 0x8000001471717221 */ /* 0x100fe20000000000 */
[----:B------:R-:W-:Y:S01]  /*2a10*/  MUFU.EX2 R6, R6 ;  /* 0x0000000600067308 */ /* 0x000fe20000000800 */
[--C-:B------:R-:W-:Y:S01]  /*2a20*/  FADD R106, R106, -R20.reuse ;  /* 0x800000146a6a7221 */ /* 0x100fe20000000000 */
[----:B------:R-:W-:Y:S01]  /*2a30*/  FMUL R10, R108, 1.4426950216293334961 ;  /* 0x3fb8aa3b6c0a7820 */ /* 0x000fe20000400000 */
[----:B------:R-:W-:Y:S01]  /*2a40*/  FMUL R11, R113, 1.4426950216293334961 ;  /* 0x3fb8aa3b710b7820 */ /* 0x000fe20000400000 */
[--C-:B------:R-:W-:Y:S01]  /*2a50*/  FADD R115, R115, -R20.reuse ;  /* 0x8000001473737221 */ /* 0x100fe20000000000 */
[----:B------:R-:W-:Y:S01]  /*2a60*/  FMUL R12, R106, 1.4426950216293334961 ;  /* 0x3fb8aa3b6a0c7820 */ /* 0x000fe20000400000 */
[--C-:B------:R-:W-:Y:S01]  /*2a70*/  FADD R110, R110, -R20.reuse ;  /* 0x800000146e6e7221 */ /* 0x100fe20000000000 */
[--C-:B------:R-:W-:Y:S01]  /*2a80*/  FADD R117, R117, -R20.reuse ;  /* 0x8000001475757221 */ /* 0x100fe20000000000 */
[----:B------:R-:W1:Y:S01]  /*2a90*/  MUFU.EX2 R7, R7 ;  /* 0x0000000700077308 */ /* 0x000e620000000800 */
[----:B------:R-:W-:Y:S01]  /*2aa0*/  FMUL R13, R115, 1.4426950216293334961 ;  /* 0x3fb8aa3b730d7820 */ /* 0x000fe20000400000 */
[----:B------:R-:W-:Y:S01]  /*2ab0*/  FMUL R14, R110, 1.4426950216293334961 ;  /* 0x3fb8aa3b6e0e7820 */ /* 0x000fe20000400000 */
[----:B------:R-:W-:Y:S01]  /*2ac0*/  FMUL R15, R117, 1.4426950216293334961 ;  /* 0x3fb8aa3b750f7820 */ /* 0x000fe20000400000 */
[--C-:B------:R-:W-:Y:S01]  /*2ad0*/  FADD R112, R112, -R20.reuse ;  /* 0x8000001470707221 */ /* 0x100fe20000000000 */
[--C-:B------:R-:W-:Y:S01]  /*2ae0*/  FADD R119, R119, -R20.reuse ;  /* 0x8000001477777221 */ /* 0x100fe20000000000 */
[--C-:B------:R-:W-:Y:S01]  /*2af0*/  FADD R114, R114, -R20.reuse ;  /* 0x8000001472727221 */ /* 0x100fe20000000000 */
[--C-:B------:R-:W-:Y:S01]  /*2b00*/  FADD R121, R121, -R20.reuse ;  /* 0x8000001479797221 */ /* 0x100fe20000000000 */
[----:B------:R-:W2:Y:S01]  /*2b10*/  MUFU.EX2 R8, R8 ;  /* 0x0000000800087308 */ /* 0x000ea20000000800 */
[----:B------:R-:W-:Y:S01]  /*2b20*/  FMUL R16, R112, 1.4426950216293334961 ;  /* 0x3fb8aa3b70107820 */ /* 0x000fe20000400000 */
[----:B------:R-:W-:Y:S01]  /*2b30*/  FMUL R17, R119, 1.4426950216293334961 ;  /* 0x3fb8aa3b77117820 */ /* 0x000fe20000400000 */
[----:B------:R-:W-:Y:S01]  /*2b40*/  FMUL R18, R114, 1.4426950216293334961 ;  /* 0x3fb8aa3b72127820 */ /* 0x000fe20000400000 */
[----:B------:R-:W-:Y:S01]  /*2b50*/  FMUL R19, R121, 1.4426950216293334961 ;  /* 0x3fb8aa3b79137820 */ /* 0x000fe20000400000 */
[--C-:B------:R-:W-:Y:S01]  /*2b60*/  FADD R116, R116, -R20.reuse ;  /* 0x8000001474747221 */ /* 0x100fe20000000000 */
[--C-:B------:R-:W-:Y:S01]  /*2b70*/  FADD R123, R123, -R20.reuse ;  /* 0x800000147b7b7221 */ /* 0x100fe20000000000 */
[--C-:B------:R-:W-:Y:S01]  /*2b80*/  FADD R118, R118, -R20.reuse ;  /* 0x8000001476767221 */ /* 0x100fe20000000000 */
[----:B------:R-:W3:Y:S01]  /*2b90*/  MUFU.EX2 R9, R9 ;  /* 0x0000000900097308 */ /* 0x000ee20000000800 */
[----:B-1----:R-:W-:Y:S01]  /*2ba0*/  FADD R27, R6, R7 ;  /* 0x00000007061b7221 */ /* 0x002fe20000000000 */
[----:B------:R-:W-:Y:S01]  /*2bb0*/  FMUL R21, R116, 1.4426950216293334961 ;  /* 0x3fb8aa3b74157820 */ /* 0x000fe20000400000 */
[----:B------:R-:W-:Y:S01]  /*2bc0*/  FMUL R22, R123, 1.4426950216293334961 ;  /* 0x3fb8aa3b7b167820 */ /* 0x000fe20000400000 */
[----:B------:R-:W-:Y:S01]  /*2bd0*/  FMUL R23, R118, 1.4426950216293334961 ;  /* 0x3fb8aa3b76177820 */ /* 0x000fe20000400000 */
[--C-:B------:R-:W-:Y:S01]  /*2be0*/  FADD R125, R125, -R20.reuse ;  /* 0x800000147d7d7221 */ /* 0x100fe20000000000 */
[--C-:B------:R-:W-:Y:S01]  /*2bf0*/  FADD R120, R120, -R20.reuse ;  /* 0x8000001478787221 */ /* 0x100fe20000000000 */
[--C-:B------:R-:W-:Y:S01]  /*2c00*/  FADD R127, R127, -R20.reuse ;  /* 0x800000147f7f7221 */ /* 0x100fe20000000000 */
[----:B------:R-:W1:Y:S01]  /*2c10*/  MUFU.EX2 R10, R10 ;  /* 0x0000000a000a7308 */ /* 0x000e620000000800 */
[----:B--2---:R-:W-:Y:S01]  /*2c20*/  FADD R28, R8, R27 ;  /* 0x0000001b081c7221 */ /* 0x004fe20000000000 */
[----:B------:R-:W-:Y:S01]  /*2c30*/  FMUL R24, R125, 1.4426950216293334961 ;  /* 0x3fb8aa3b7d187820 */ /* 0x000fe20000400000 */
[----:B------:R-:W-:Y:S01]  /*2c40*/  FMUL R25, R120, 1.4426950216293334961 ;  /* 0x3fb8aa3b78197820 */ /* 0x000fe20000400000 */
[----:B------:R-:W-:Y:S01]  /*2c50*/  FMUL R26, R127, 1.4426950216293334961 ;  /* 0x3fb8aa3b7f1a7820 */ /* 0x000fe20000400000 */
[--C-:B------:R-:W-:Y:S01]  /*2c60*/  FADD R122, R122, -R20.reuse ;  /* 0x800000147a7a7221 */ /* 0x100fe20000000000 */
[--C-:B------:R-:W-:Y:S01]  /*2c70*/  FADD R129, R129, -R20.reuse ;  /* 0x8000001481817221 */ /* 0x100fe20000000000 */
[----:B------:R-:W-:Y:S01]  /*2c80*/  FADD R124, R124, -R20 ;  /* 0x800000147c7c7221 */ /* 0x000fe20000000000 */
[----:B------:R-:W2:Y:S01]  /*2c90*/  MUFU.EX2 R11, R11 ;  /* 0x0000000b000b7308 */ /* 0x000ea20000000800 */
[----:B---3--:R-:W-:Y:S01]  /*2ca0*/  FADD R33, R9, R28 ;  /* 0x0000001c09217221 */ /* 0x008fe20000000000 */
[----:B------:R-:W-:Y:S01]  /*2cb0*/  FMUL R27, R122, 1.4426950216293334961 ;  /* 0x3fb8aa3b7a1b7820 */ /* 0x000fe20000400000 */
[--C-:B------:R-:W-:Y:S01]  /*2cc0*/  FADD R131, R131, -R20.reuse ;  /* 0x8000001483837221 */ /* 0x100fe20000000000 */
[--C-:B------:R-:W-:Y:S01]  /*2cd0*/  FADD R126, R126, -R20.reuse ;  /* 0x800000147e7e7221 */ /* 0x100fe20000000000 */
[--C-:B------:R-:W-:Y:S01]  /*2ce0*/  FADD R133, R133, -R20.reuse ;  /* 0x8000001485857221 */ /* 0x100fe20000000000 */
[--C-:B------:R-:W-:Y:S01]  /*2cf0*/  FADD R128, R128, -R20.reuse ;  /* 0x8000001480807221 */ /* 0x100fe20000000000 */
[----:B------:R-:W-:Y:S01]  /*2d00*/  FADD R130, R130, -R20 ;  /* 0x8000001482827221 */ /* 0x000fe20000000000 */
[----:B------:R-:W3:Y:S01]  /*2d10*/  MUFU.EX2 R12, R12 ;  /* 0x0000000c000c7308 */ /* 0x000ee20000000800 */
[----:B-1----:R-:W-:Y:S01]  /*2d20*/  FADD R28, R10, R33 ;  /* 0x000000210a1c7221 */ /* 0x002fe20000000000 */
[----:B------:R-:W-:Y:S01]  /*2d30*/  FMUL R126, R126, 1.4426950216293334961 ;  /* 0x3fb8aa3b7e7e7820 */ /* 0x000fe20000400000 */
[----:B------:R-:W-:Y:S01]  /*2d40*/  FMUL R133, R133, 1.4426950216293334961 ;  /* 0x3fb8aa3b85857820 */ /* 0x000fe20000400000 */
[----:B------:R-:W-:Y:S01]  /*2d50*/  FMUL R128, R128, 1.4426950216293334961 ;  /* 0x3fb8aa3b80807820 */ /* 0x000fe20000400000 */
[----:B------:R-:W-:-:S03]  /*2d60*/  FMUL R130, R130, 1.4426950216293334961 ;  /* 0x3fb8aa3b82827820 */ /* 0x000fc60000400000 */
[----:B------:R-:W1:Y:S01]  /*2d70*/  MUFU.EX2 R13, R13 ;  /* 0x0000000d000d7308 */ /* 0x000e620000000800 */
[----:B--2---:R-:W-:Y:S01]  /*2d80*/  FADD R33, R11, R28 ;  /* 0x0000001c0b217221 */ /* 0x004fe20000000000 */
[----:B------:R-:W-:-:S06]  /*2d90*/  FMUL R28, R129, 1.4426950216293334961 ;  /* 0x3fb8aa3b811c7820 */ /* 0x000fcc0000400000 */
[----:B------:R-:W2:Y:S01]  /*2da0*/  MUFU.EX2 R14, R14 ;  /* 0x0000000e000e7308 */ /* 0x000ea20000000800 */
[----:B---3--:R-:W-:-:S07]  /*2db0*/  FADD R30, R12, R33 ;  /* 0x000000210c1e7221 */ /* 0x008fce0000000000 */
[----:B------:R-:W3:Y:S01]  /*2dc0*/  MUFU.EX2 R15, R15 ;  /* 0x0000000f000f7308 */ /* 0x000ee20000000800 */
[----:B-1----:R-:W-:Y:S01]  /*2dd0*/  FADD R33, R13, R30 ;  /* 0x0000001e0d217221 */ /* 0x002fe20000000000 */
[----:B------:R-:W-:-:S06]  /*2de0*/  FMUL R30, R124, 1.4426950216293334961 ;  /* 0x3fb8aa3b7c1e7820 */ /* 0x000fcc0000400000 */
[----:B------:R-:W1:Y:S01]  /*2df0*/  MUFU.EX2 R16, R16 ;  /* 0x0000001000107308 */ /* 0x000e620000000800 */
[----:B--2---:R-:W-:Y:S01]  /*2e00*/  FADD R106, R14, R33 ;  /* 0x000000210e6a7221 */ /* 0x004fe20000000000 */
[----:B------:R-:W-:-:S05]  /*2e10*/  SGXT.U32 R33, R35, 0x1 ;  /* 0x000000012321781a */ /* 0x000fca0000000000 */
[----:B0-----:R-:W-:Y:S01]  /*2e20*/  IMAD R35, R33, R32, RZ ;  /* 0x0000002021237224 */ /* 0x001fe200078e02ff */
[----:B------:R-:W0:Y:S01]  /*2e30*/  MUFU.EX2 R17, R17 ;  /* 0x0000001100117308 */ /* 0x000e220000000800 */
[----:B---3--:R-:W-:Y:S01]  /*2e40*/  FADD R109, R15, R106 ;  /* 0x0000006a0f6d7221 */ /* 0x008fe20000000000 */
[----:B------:R-:W-:Y:S02]  /*2e50*/  FMUL R33, R131, 1.4426950216293334961 ;  /* 0x3fb8aa3b83217820 */ /* 0x000fe40000400000 */
[----:B------:R-:W-:-:S04]  /*2e60*/  LEA R174, P6, R35, R146, 0x1 ;  /* 0x0000009223ae7211 */ /* 0x000fc800078c08ff */
[----:B------:R-:W2:Y:S01]  /*2e70*/  MUFU.EX2 R18, R18 ;  /* 0x0000001200127308 */ /* 0x000ea20000000800 */
[----:B-1----:R-:W-:Y:S01]  /*2e80*/  FADD R106, R16, R109 ;  /* 0x0000006d106a7221 */ /* 0x002fe20000000000 */
[----:B------:R-:W-:Y:S01]  /*2e90*/  IMAD R109, R32, 0x2, R35 ;  /* 0x00000002206d7824 */ /* 0x000fe200078e0223 */
[-C--:B------:R-:W-:Y:S01]  /*2ea0*/  LEA.HI.X.SX32 R175, R35, R5.reuse, 0x1, P6 ;  /* 0x0000000523af7211 */ /* 0x080fe200030f0eff */
[----:B------:R-:W-:Y:S03]  /*2eb0*/  BAR.SYNC.DEFER_BLOCKING 0x0 ;  /* 0x0000000000007b1d */ /* 0x000fe60000010000 */
[----:B------:R-:W-:Y:S01]  /*2ec0*/  LEA R170, P6, R109, R146, 0x1 ;  /* 0x000000926daa7211 */ /* 0x000fe200078c08ff */
[----:B0-----:R-:W-:Y:S02]  /*2ed0*/  FADD R111, R17, R106 ;  /* 0x0000006a116f7221 */ /* 0x001fe40000000000 */
[----:B------:R-:W0:Y:S01]  /*2ee0*/  MUFU.EX2 R19, R19 ;  /* 0x0000001300137308 */ /* 0x000e220000000800 */
[----:B------:R-:W-:Y:S01]  /*2ef0*/  LEA.HI.X.SX32 R171, R109, R5, 0x1, P6 ;  /* 0x000000056dab7211 */ /* 0x000fe200030f0eff */
[----:B--2---:R-:W-:-:S06]  /*2f00*/  FADD R106, R18, R111 ;  /* 0x0000006f126a7221 */ /* 0x004fcc0000000000 */
[----:B------:R-:W1:Y:S01]  /*2f10*/  MUFU.EX2 R21, R21 ;  /* 0x0000001500157308 */ /* 0x000e620000000800 */
[----:B------:R-:W-:-:S04]  /*2f20*/  IMAD R111, R32, 0x2, R109 ;  /* 0x00000002206f7824 */ /* 0x000fc800078e026d */
[C---:B------:R-:W-:Y:S01]  /*2f30*/  IMAD R109, R32.reuse, 0x2, R111 ;  /* 0x00000002206d7824 */ /* 0x040fe200078e026f */
[-C--:B------:R-:W-:Y:S02]  /*2f40*/  LEA R168, P6, R111, R146.reuse, 0x1 ;  /* 0x000000926fa87211 */ /* 0x080fe400078c08ff */
[----:B------:R-:W2:Y:S01]  /*2f50*/  MUFU.EX2 R22, R22 ;  /* 0x0000001600167308 */ /* 0x000ea20000000800 */
[----:B0-----:R-:W-:Y:S01]  /*2f60*/  FADD R106, R19, R106 ;  /* 0x0000006a136a7221 */ /* 0x001fe20000000000 */
[----:B------:R-:W-:Y:S01]  /*2f70*/  LEA.HI.X.SX32 R169, R111, R5, 0x1, P6 ;  /* 0x000000056fa97211 */ /* 0x000fe200030f0eff */
[----:B------:R-:W-:Y:S01]  /*2f80*/  IMAD R111, R32, 0x2, R109 ;  /* 0x00000002206f7824 */ /* 0x000fe200078e026d */
[----:B------:R-:W-:-:S04]  /*2f90*/  LEA R166, P6, R109, R146, 0x1 ;  /* 0x000000926da67211 */ /* 0x000fc800078c08ff */
[----:B------:R-:W0:Y:S01]  /*2fa0*/  MUFU.EX2 R23, R23 ;  /* 0x0000001700177308 */ /* 0x000e220000000800 */
[----:B-1----:R-:W-:Y:S01]  /*2fb0*/  FADD R113, R21, R106 ;  /* 0x0000006a15717221 */ /* 0x002fe20000000000 */
[----:B------:R-:W-:Y:S02]  /*2fc0*/  LEA.HI.X.SX32 R167, R109, R5, 0x1, P6 ;  /* 0x000000056da77211 */ /* 0x000fe400030f0eff */
[----:B------:R-:W-:-:S04]  /*2fd0*/  LEA R164, P6, R111, R146, 0x1 ;  /* 0x000000926fa47211 */ /* 0x000fc800078c08ff */
[----:B------:R-:W1:Y:S01]  /*2fe0*/  MUFU.EX2 R24, R24 ;  /* 0x0000001800187308 */ /* 0x000e620000000800 */
[----:B--2---:R-:W-:Y:S01]  /*2ff0*/  FADD R106, R22, R113 ;  /* 0x00000071166a7221 */ /* 0x004fe20000000000 */
[----:B------:R-:W-:-:S06]  /*3000*/  LEA.HI.X.SX32 R165, R111, R5, 0x1, P6 ;  /* 0x000000056fa57211 */ /* 0x000fcc00030f0eff */
[----:B------:R-:W2:Y:S01]  /*3010*/  MUFU.EX2 R25, R25 ;  /* 0x0000001900197308 */ /* 0x000ea20000000800 */
[----:B0-----:R-:W-:-:S07]  /*3020*/  FADD R113, R23, R106 ;  /* 0x0000006a17717221 */ /* 0x001fce0000000000 */
[----:B------:R-:W0:Y:S01]  /*3030*/  MUFU.EX2 R26, R26 ;  /* 0x0000001a001a7308 */ /* 0x000e220000000800 */
[----:B-1----:R-:W-:-:S07]  /*3040*/  FADD R106, R24, R113 ;  /* 0x00000071186a7221 */ /* 0x002fce0000000000 */
[----:B------:R-:W1:Y:S01]  /*3050*/  MUFU.EX2 R27, R27 ;  /* 0x0000001b001b7308 */ /* 0x000e620000000800 */
[----:B--2---:R-:W-:Y:S01]  /*3060*/  FADD R113, R25, R106 ;  /* 0x0000006a19717221 */ /* 0x004fe20000000000 */
[----:B------:R-:W-:Y:S01]  /*3070*/  FADD R106, R107, -R20 ;  /* 0x800000146b6a7221 */ /* 0x000fe20000000000 */
[----:B------:R-:W-:-:S03]  /*3080*/  IMAD R107, R32, 0x2, R111 ;  /* 0x00000002206b7824 */ /* 0x000fc600078e026f */
[----:B------:R-:W-:Y:S01]  /*3090*/  FMUL R108, R106, 1.4426950216293334961 ;  /* 0x3fb8aa3b6a6c7820 */ /* 0x000fe20000400000 */
[----:B------:R-:W-:Y:S01]  /*30a0*/  FADD R106, R34, -R20 ;  /* 0x80000014226a7221 */ /* 0x000fe20000000000 */
[----:B------:R-:W2:Y:S01]  /*30b0*/  MUFU.EX2 R28, R28 ;  /* 0x0000001c001c7308 */ /* 0x000ea20000000800 */
[----:B0-----:R-:W-:Y:S01]  /*30c0*/  FADD R110, R26, R113 ;  /* 0x000000711a6e7221 */ /* 0x001fe20000000000 */
[----:B------:R-:W-:-:S04]  /*30d0*/  LEA R162, P6, R107, R146, 0x1 ;  /* 0x000000926ba27211 */ /* 0x000fc800078c08ff */
[----:B------:R-:W-:Y:S02]  /*30e0*/  LEA.HI.X.SX32 R163, R107, R5, 0x1, P6 ;  /* 0x000000056ba37211 */ /* 0x000fe400030f0eff */
[----:B------:R-:W0:Y:S01]  /*30f0*/  MUFU.EX2 R30, R30 ;  /* 0x0000001e001e7308 */ /* 0x000e220000000800 */
[----:B-1----:R-:W-:Y:S01]  /*3100*/  FADD R109, R27, R110 ;  /* 0x0000006e1b6d7221 */ /* 0x002fe20000000000 */
[----:B------:R-:W-:Y:S01]  /*3110*/  FMUL R110, R106, 1.4426950216293334961 ;  /* 0x3fb8aa3b6a6e7820 */ /* 0x000fe20000400000 */
[----:B------:R-:W-:-:S05]  /*3120*/  FADD R106, R31, -R20 ;  /* 0x800000141f6a7221 */ /* 0x000fca0000000000 */
[----:B------:R-:W1:Y:S01]  /*3130*/  MUFU.EX2 R33, R33 ;  /* 0x0000002100217308 */ /* 0x000e620000000800 */
[----:B--2---:R-:W-:Y:S01]  /*3140*/  FADD R111, R28, R109 ;  /* 0x0000006d1c6f7221 */ /* 0x004fe20000000000 */
[----:B------:R-:W-:-:S04]  /*3150*/  IMAD R109, R32, 0x2, R107 ;  /* 0x00000002206d7824 */ /* 0x000fc800078e026b */
[----:B------:R-:W-:Y:S01]  /*3160*/  IMAD R107, R32, 0x2, R109 ;  /* 0x00000002206b7824 */ /* 0x000fe200078e026d */
[CC--:B------:R-:W-:Y:S01]  /*3170*/  LEA R160, P6, R109.reuse, R146.reuse, 0x1 ;  /* 0x000000926da07211 */ /* 0x0c0fe200078c08ff */
[----:B------:R-:W2:Y:S01]  /*3180*/  MUFU.EX2 R35, R126 ;  /* 0x0000007e00237308 */ /* 0x000ea20000000800 */
[----:B0-----:R-:W-:Y:S02]  /*3190*/  FADD R112, R30, R111 ;  /* 0x0000006f1e707221 */ /* 0x001fe40000000000 */
[----:B------:R-:W-:Y:S01]  /*31a0*/  LEA.HI.X.SX32 R161, R109, R5, 0x1, P6 ;  /* 0x000000056da17211 */ /* 0x000fe200030f0eff */
[----:B------:R-:W-:Y:S01]  /*31b0*/  IMAD R109, R32, 0x2, R107 ;  /* 0x00000002206d7824 */ /* 0x000fe200078e026b */
[----:B------:R-:W-:-:S03]  /*31c0*/  LEA R158, P6, R107, R146, 0x1 ;  /* 0x000000926b9e7211 */ /* 0x000fc600078c08ff */
[----:B------:R-:W0:Y:S01]  /*31d0*/  MUFU.EX2 R172, R133 ;  /* 0x0000008500ac7308 */ /* 0x000e220000000800 */
[----:B-1----:R-:W-:Y:S01]  /*31e0*/  FADD R112, R33, R112 ;  /* 0x0000007021707221 */ /* 0x002fe20000000000 */
[----:B------:R-:W-:Y:S01]  /*31f0*/  LEA.HI.X.SX32 R159, R107, R5, 0x1, P6 ;  /* 0x000000056b9f7211 */ /* 0x000fe200030f0eff */
[----:B------:R-:W-:Y:S01]  /*3200*/  IMAD R107, R32, 0x2, R109 ;  /* 0x00000002206b7824 */ /* 0x000fe200078e026d */
[----:B------:R-:W-:-:S04]  /*3210*/  LEA R156, P6, R109, R146, 0x1 ;  /* 0x000000926d9c7211 */ /* 0x000fc800078c08ff */
[----:B------:R-:W1:Y:S01]  /*3220*/  MUFU.EX2 R155, R128 ;  /* 0x00000080009b7308 */ /* 0x000e620000000800 */
[----:B--2---:R-:W-:Y:S01]  /*3230*/  FADD R111, R35, R112 ;  /* 0x00000070236f7221 */ /* 0x004fe20000000000 */
[----:B------:R-:W-:Y:S01]  /*3240*/  LEA.HI.X.SX32 R157, R109, R5, 0x1, P6 ;  /* 0x000000056d9d7211 */ /* 0x000fe200030f0eff */
[----:B------:R-:W-:Y:S01]  /*3250*/  IMAD R109, R32, 0x2, R107 ;  /* 0x00000002206d7824 */ /* 0x000fe200078e026b */
[----:B------:R-:W-:-:S04]  /*3260*/  LEA R150, P6, R107, R146, 0x1 ;  /* 0x000000926b967211 */ /* 0x000fc800078c08ff */
[----:B------:R-:W2:Y:S01]  /*3270*/  MUFU.EX2 R178, R130 ;  /* 0x0000008200b27308 */ /* 0x000ea20000000800 */
[----:B0-----:R-:W-:Y:S01]  /*3280*/  FADD R112, R172, R111 ;  /* 0x0000006fac707221 */ /* 0x001fe20000000000 */
[----:B------:R-:W-:Y:S01]  /*3290*/  LEA.HI.X.SX32 R151, R107, R5, 0x1, P6 ;  /* 0x000000056b977211 */ /* 0x000fe200030f0eff */
[----:B------:R-:W-:Y:S01]  /*32a0*/  IMAD R107, R32, 0x2, R109 ;  /* 0x00000002206b7824 */ /* 0x000fe200078e026d */
[----:B------:R-:W-:-:S04]  /*32b0*/  LEA R148, P6, R109, R146, 0x1 ;  /* 0x000000926d947211 */ /* 0x000fc800078c08ff */
[----:B------:R0:W3:Y:S01]  /*32c0*/  MUFU.EX2 R34, R108 ;  /* 0x0000006c00227308 */ /* 0x0000e20000000800 */
[----:B-1----:R-:W-:Y:S01]  /*32d0*/  FADD R111, R155, R112 ;  /* 0x000000709b6f7221 */ /* 0x002fe20000000000 */
[----:B------:R-:W-:Y:S01]  /*32e0*/  LEA.HI.X.SX32 R149, R109, R5, 0x1, P6 ;  /* 0x000000056d957211 */ /* 0x000fe200030f0eff */
[----:B------:R-:W-:-:S05]  /*32f0*/  IMAD R109, R32, 0x2, R107 ;  /* 0x00000002206d7824 */ /* 0x000fca00078e026b */
[----:B------:R-:W1:Y:S01]  /*3300*/  MUFU.EX2 R31, R110 ;  /* 0x0000006e001f7308 */ /* 0x000e620000000800 */
[----:B0-----:R-:W-:Y:S01]  /*3310*/  FMUL R108, R106, 1.4426950216293334961 ;  /* 0x3fb8aa3b6a6c7820 */ /* 0x001fe20000400000 */
[----:B------:R-:W-:Y:S01]  /*3320*/  FADD R106, R29, -R20 ;  /* 0x800000141d6a7221 */ /* 0x000fe20000000000 */
[----:B--2---:R-:W-:-:S03]  /*3330*/  FADD R111, R178, R111 ;  /* 0x0000006fb26f7221 */ /* 0x004fc60000000000 */
[----:B------:R-:W-:Y:S02]  /*3340*/  FMUL R106, R106, 1.4426950216293334961 ;  /* 0x3fb8aa3b6a6a7820 */ /* 0x000fe40000400000 */
[----:B------:R3:W0:Y:S08]  /*3350*/  MUFU.EX2 R29, R108 ;  /* 0x0000006c001d7308 */ /* 0x0006300000000800 */
[----:B------:R2:W4:Y:S01]  /*3360*/  MUFU.EX2 R180, R106 ;  /* 0x0000006a00b47308 */ /* 0x0005220000000800 */
[----:B---3--:R-:W-:-:S04]  /*3370*/  FADD R108, R34, R111 ;  /* 0x0000006f226c7221 */ /* 0x008fc80000000000 */
[----:B-1----:R-:W-:-:S04]  /*3380*/  FADD R108, R31, R108 ;  /* 0x0000006c1f6c7221 */ /* 0x002fc80000000000 */
[----:B0-----:R-:W-:Y:S01]  /*3390*/  FADD R111, R29, R108 ;  /* 0x0000006c1d6f7221 */ /* 0x001fe20000000000 */
[----:B--2---:R-:W-:-:S04]  /*33a0*/  LEA R106, P6, R107, R146, 0x1 ;  /* 0x000000926b6a7211 */ /* 0x004fc800078c08ff */
[-C--:B------:R-:W-:Y:S02]  /*33b0*/  LEA.HI.X.SX32 R107, R107, R5.reuse, 0x1, P6 ;  /* 0x000000056b6b7211 */ /* 0x080fe400030f0eff */
[CC--:B------:R-:W-:Y:S01]  /*33c0*/  LEA R108, P6, R109.reuse, R146.reuse, 0x1 ;  /* 0x000000926d6c7211 */ /* 0x0c0fe200078c08ff */
[----:B----4-:R-:W-:Y:S01]  /*33d0*/  FADD R118, R180, R111 ;  /* 0x0000006fb4767221 */ /* 0x010fe20000000000 */
[C---:B------:R-:W-:Y:S02]  /*33e0*/  IMAD R111, R32.reuse, 0x2, R109 ;  /* 0x00000002206f7824 */ /* 0x040fe400078e026d */
[----:B------:R-:W-:Y:S02]  /*33f0*/  LEA.HI.X.SX32 R109, R109, R5, 0x1, P6 ;  /* 0x000000056d6d7211 */ /* 0x000fe400030f0eff */
[----:B------:R-:W0:Y:S01]  /*3400*/  SHFL.BFLY PT, R121, R118, 0x10, 0x1f ;  /* 0x0e001f0076797f89 */ /* 0x000e2200000e0000 */
[----:B------:R-:W-:Y:S01]  /*3410*/  LEA R110, P6, R111, R146, 0x1 ;  /* 0x000000926f6e7211 */ /* 0x000fe200078c08ff */
[----:B------:R-:W-:-:S03]  /*3420*/  IMAD R113, R32, 0x2, R111 ;  /* 0x0000000220717824 */ /* 0x000fc600078e026f */
[----:B------:R-:W-:Y:S01]  /*3430*/  LEA.HI.X.SX32 R111, R111, R5, 0x1, P6 ;  /* 0x000000056f6f7211 */ /* 0x000fe200030f0eff */
[----:B------:R-:W-:Y:S01]  /*3440*/  IMAD R115, R32, 0x2, R113 ;  /* 0x0000000220737824 */ /* 0x000fe200078e0271 */
[----:B------:R-:W-:-:S03]  /*3450*/  LEA R112, P6, R113, R146, 0x1 ;  /* 0x0000009271707211 */ /* 0x000fc600078c08ff */
[C---:B------:R-:W-:Y:S01]  /*3460*/  IMAD R117, R32.reuse, 0x2, R115 ;  /* 0x0000000220757824 */ /* 0x040fe200078e0273 */
[----:B------:R-:W-:Y:S02]  /*3470*/  LEA.HI.X.SX32 R113, R113, R5, 0x1, P6 ;  /* 0x0000000571717211 */ /* 0x000fe400030f0eff */
[----:B------:R-:W-:Y:S01]  /*3480*/  LEA R114, P6, R115, R146, 0x1 ;  /* 0x0000009273727211 */ /* 0x000fe200078c08ff */
[----:B------:R-:W-:-:S03]  /*3490*/  IMAD R119, R32, 0x2, R117 ;  /* 0x0000000220777824 */ /* 0x000fc600078e0275 */
[----:B------:R-:W-:Y:S02]  /*34a0*/  LEA.HI.X.SX32 R115, R115, R5, 0x1, P6 ;  /* 0x0000000573737211 */ /* 0x000fe400030f0eff */
[----:B------:R-:W-:-:S04]  /*34b0*/  LEA R116, P6, R117, R146, 0x1 ;  /* 0x0000009275747211 */ /* 0x000fc800078c08ff */
[----:B------:R-:W-:Y:S01]  /*34c0*/  LEA.HI.X.SX32 R117, R117, R5, 0x1, P6 ;  /* 0x0000000575757211 */ /* 0x000fe200030f0eff */
[----:B0-----:R-:W-:Y:S01]  /*34d0*/  FADD R126, R118, R121 ;  /* 0x00000079767e7221 */ /* 0x001fe20000000000 */
[----:B------:R-:W-:Y:S01]  /*34e0*/  LEA R118, P6, R119, R146, 0x1 ;  /* 0x0000009277767211 */ /* 0x000fe200078c08ff */
[----:B------:R-:W-:-:S03]  /*34f0*/  IMAD R121, R32, 0x2, R119 ;  /* 0x0000000220797824 */ /* 0x000fc600078e0277 */
[----:B------:R0:W-:Y:S01]  /*3500*/  @!P4 STS [R41+UR16], R126 ;  /* 0x0000007e2900c988 */ /* 0x0001e20008000810 */
[-C--:B------:R-:W-:Y:S01]  /*3510*/  LEA.HI.X.SX32 R119, R119, R5.reuse, 0x1, P6 ;  /* 0x0000000577777211 */ /* 0x080fe200030f0eff */
[C---:B------:R-:W-:Y:S01]  /*3520*/  IMAD R123, R32.reuse, 0x2, R121 ;  /* 0x00000002207b7824 */ /* 0x040fe200078e0279 */
[CC--:B------:R-:W-:Y:S01]  /*3530*/  LEA R120, P6, R121.reuse, R146.reuse, 0x1 ;  /* 0x0000009279787211 */ /* 0x0c0fe200078c08ff */
[----:B------:R-:W-:Y:S02]  /*3540*/  BAR.SYNC.DEFER_BLOCKING 0x0 ;  /* 0x0000000000007b1d */ /* 0x000fe40000010000 */
[C---:B------:R-:W-:Y:S01]  /*3550*/  IMAD R125, R32.reuse, 0x2, R123 ;  /* 0x00000002207d7824 */ /* 0x040fe200078e027b */
[----:B------:R-:W-:Y:S02]  /*3560*/  LEA.HI.X.SX32 R121, R121, R5, 0x1, P6 ;  /* 0x0000000579797211 */ /* 0x000fe400030f0eff */
[----:B------:R-:W-:Y:S01]  /*3570*/  LEA R122, P6, R123, R146, 0x1 ;  /* 0x000000927b7a7211 */ /* 0x000fe200078c08ff */
[----:B------:R-:W-:-:S03]  /*3580*/  IMAD R127, R32, 0x2, R125 ;  /* 0x00000002207f7824 */ /* 0x000fc600078e027d */
[----:B------:R-:W-:Y:S01]  /*3590*/  LEA.HI.X.SX32 R123, R123, R5, 0x1, P6 ;  /* 0x000000057b7b7211 */ /* 0x000fe200030f0eff */
[----:B------:R-:W-:Y:S01]  /*35a0*/  IMAD R129, R32, 0x2, R127 ;  /* 0x0000000220817824 */ /* 0x000fe200078e027f */
[----:B------:R-:W-:-:S03]  /*35b0*/  LEA R124, P6, R125, R146, 0x1 ;  /* 0x000000927d7c7211 */ /* 0x000fc600078c08ff */
[C---:B------:R-:W-:Y:S01]  /*35c0*/  IMAD R131, R32.reuse, 0x2, R129 ;  /* 0x0000000220837824 */ /* 0x040fe200078e0281 */
[----:B------:R-:W-:Y:S02]  /*35d0*/  LEA.HI.X.SX32 R125, R125, R5, 0x1, P6 ;  /* 0x000000057d7d7211 */ /* 0x000fe400030f0eff */
[----:B0-----:R-:W-:Y:S01]  /*35e0*/  LEA R126, P6, R127, R146, 0x1 ;  /* 0x000000927f7e7211 */ /* 0x001fe200078c08ff */
[----:B------:R-:W-:-:S03]  /*35f0*/  IMAD R133, R32, 0x2, R131 ;  /* 0x0000000220857824 */ /* 0x000fc600078e0283 */
[-C--:B------:R-:W-:Y:S01]  /*3600*/  LEA.HI.X.SX32 R127, R127, R5.reuse, 0x1, P6 ;  /* 0x000000057f7f7211 */ /* 0x080fe200030f0eff */
[C---:B------:R-:W-:Y:S01]  /*3610*/  IMAD R135, R32.reuse, 0x2, R133 ;  /* 0x0000000220877824 */ /* 0x040fe200078e0285 */
[CC--:B------:R-:W-:Y:S01]  /*3620*/  LEA R128, P6, R129.reuse, R146.reuse, 0x1 ;  /* 0x0000009281807211 */ /* 0x0c0fe200078c08ff */
[----:B------:R-:W0:Y:S02]  /*3630*/  @!P5 LDS R145, [R4] ;  /* 0x000000000491d984 */ /* 0x000e240000000800 */
        /* <DEDUP_REMOVED lines=11> */
[----:B------:R-:W-:Y:S01]  /*36f0*/  LEA.HI.X.SX32 R135, R135, R5, 0x1, P6 ;  /* 0x0000000587877211 */ /* 0x000fe200030f0eff */
[----:B------:R-:W-:Y:S01]  /*3700*/  IMAD R32, R32, 0x2, R147 ;  /* 0x0000000220207824 */ /* 0x000fe200078e0293 */
[----:B------:R-:W-:-:S04]  /*3710*/  LEA R136, P6, R137, R146, 0x1 ;  /* 0x0000009289887211 */ /* 0x000fc800078c08ff */
[----:B------:R-:W-:Y:S02]  /*3720*/  LEA.HI.X.SX32 R137, R137, R5, 0x1, P6 ;  /* 0x0000000589897211 */ /* 0x000fe400030f0eff */
[----:B------:R-:W-:-:S04]  /*3730*/  LEA R138, P6, R139, R146, 0x1 ;  /* 0x000000928b8a7211 */ /* 0x000fc800078c08ff */
[----:B------:R-:W-:Y:S02]  /*3740*/  LEA.HI.X.SX32 R139, R139, R5, 0x1, P6 ;  /* 0x000000058b8b7211 */ /* 0x000fe400030f0eff */
[----:B------:R-:W-:-:S04]  /*3750*/  LEA R140, P6, R141, R146, 0x1 ;  /* 0x000000928d8c7211 */ /* 0x000fc800078c08ff */
[----:B------:R-:W-:Y:S01]  /*3760*/  LEA.HI.X.SX32 R141, R141, R5, 0x1, P6 ;  /* 0x000000058d8d7211 */ /* 0x000fe200030f0eff */
[----:B0-----:R-:W0:Y:S01]  /*3770*/  SHFL.BFLY PT, R154, R145, 0x1, 0x1f ;  /* 0x0c201f00919a7f89 */ /* 0x001e2200000e0000 */
[----:B------:R-:W-:-:S04]  /*3780*/  LEA R142, P6, R143, R146, 0x1 ;  /* 0x000000928f8e7211 */ /* 0x000fc800078c08ff */
[----:B------:R-:W-:Y:S02]  /*3790*/  LEA.HI.X.SX32 R143, R143, R5, 0x1, P6 ;  /* 0x000000058f8f7211 */ /* 0x000fe400030f0eff */
[----:B------:R-:W-:Y:S01]  /*37a0*/  LEA R144, P6, R147, R146, 0x1 ;  /* 0x0000009293907211 */ /* 0x000fe200078c08ff */
[----:B0-----:R-:W-:-:S03]  /*37b0*/  FADD R153, R145, R154 ;  /* 0x0000009a91997221 */ /* 0x001fc60000000000 */
[----:B------:R-:W-:Y:S02]  /*37c0*/  LEA.HI.X.SX32 R145, R147, R5, 0x1, P6 ;  /* 0x0000000593917211 */ /* 0x000fe400030f0eff */
[----:B------:R-:W-:Y:S01]  /*37d0*/  LEA R146, P6, R32, R146, 0x1 ;  /* 0x0000009220927211 */ /* 0x000fe200078c08ff */
[----:B------:R0:W-:Y:S01]  /*37e0*/  @P0 STS [R4], R153 ;  /* 0x0000009904000388 */ /* 0x0001e20000000800 */
[----:B------:R-:W-:Y:S02]  /*37f0*/  PRMT R192, RZ, 0x7610, R192 ;  /* 0x00007610ffc07816 */ /* 0x000fe400000000c0 */
[----:B------:R-:W-:Y:S01]  /*3800*/  PRMT R187, RZ, 0x7610, R187 ;  /* 0x00007610ffbb7816 */ /* 0x000fe200000000bb */
[----:B------:R-:W-:Y:S01]  /*3810*/  BAR.SYNC.DEFER_BLOCKING 0x0 ;  /* 0x0000000000007b1d */ /* 0x000fe20000010000 */
[----:B------:R-:W-:Y:S02]  /*3820*/  PRMT R194, RZ, 0x7610, R194 ;  /* 0x00007610ffc27816 */ /* 0x000fe400000000c2 */
[----:B------:R-:W-:-:S02]  /*3830*/  PRMT R191, RZ, 0x7610, R191 ;  /* 0x00007610ffbf7816 */ /* 0x000fc400000000bf */
[----:B------:R-:W-:Y:S02]  /*3840*/  PRMT R198, RZ, 0x7610, R198 ;  /* 0x00007610ffc67816 */ /* 0x000fe400000000c6 */
[----:B0-----:R-:W-:Y:S02]  /*3850*/  PRMT R4, RZ, 0x7610, R4 ;  /* 0x00007610ff047816 */ /* 0x001fe40000000004 */
[----:B------:R-:W-:Y:S02]  /*3860*/  PRMT R195, RZ, 0x7610, R195 ;  /* 0x00007610ffc37816 */ /* 0x000fe400000000c3 */
[----:B------:R-:W-:Y:S02]  /*3870*/  PRMT R202, RZ, 0x7610, R202 ;  /* 0x00007610ffca7816 */ /* 0x000fe400000000ca */
[----:B------:R-:W-:Y:S02]  /*3880*/  PRMT R199, RZ, 0x7610, R199 ;  /* 0x00007610ffc77816 */ /* 0x000fe400000000c7 */
[----:B------:R-:W-:-:S02]  /*3890*/  PRMT R206, RZ, 0x7610, R206 ;  /* 0x00007610ffce7816 */ /* 0x000fc400000000ce */
[----:B------:R-:W-:Y:S02]  /*38a0*/  PRMT R203, RZ, 0x7610, R203 ;  /* 0x00007610ffcb7816 */ /* 0x000fe400000000cb */
[----:B------:R-:W-:Y:S02]  /*38b0*/  PRMT R210, RZ, 0x7610, R210 ;  /* 0x00007610ffd27816 */ /* 0x000fe400000000d2 */
[----:B------:R-:W-:Y:S02]  /*38c0*/  PRMT R207, RZ, 0x7610, R207 ;  /* 0x00007610ffcf7816 */ /* 0x000fe400000000cf */
[----:B------:R-:W-:Y:S01]  /*38d0*/  LEA.HI.X.SX32 R147, R32, R5, 0x1, P6 ;  /* 0x0000000520937211 */ /* 0x000fe200030f0eff */
[----:B------:R-:W2:Y:S04]  /*38e0*/  @P2 LDG.E.U16 R182, desc[UR30][R174.64] ;  /* 0x0000001eaeb62981 */ /* 0x000ea8000c1e1500 */
        /* <DEDUP_REMOVED lines=15> */
[----:B------:R-:W-:-:S03]  /*39e0*/  UISETP.NE.U32.AND UP2, UPT, UR14, URZ, UPT ;  /* 0x000000ff0e00728c */ /* 0x000fc6000bf45070 */
[----:B------:R0:W5:Y:S04]  /*39f0*/  @P2 LDG.E.U16 R184, desc[UR30][R168.64] ;  /* 0x0000001ea8b82981 */ /* 0x000168000c1e1500 */
        /* <DEDUP_REMOVED lines=14> */
[----:B------:R0:W5:Y:S01]  /*3ae0*/  @P2 LDG.E.U16 R207, desc[UR30][R146.64] ;  /* 0x0000001e92cf2981 */ /* 0x000162000c1e1500 */
[----:B------:R-:W-:Y:S01]  /*3af0*/  USEL UR4, URZ, 0x90, !UP2 ;  /* 0x00000090ff047887 */ /* 0x000fe2000d000000 */
[----:B------:R-:W-:Y:S01]  /*3b00*/  IMAD.SHL.U32 R5, R40, 0x2, RZ ;  /* 0x0000000228057824 */ /* 0x000fe200078e00ff */
[----:B------:R-:W-:Y:S01]  /*3b10*/  LOP3.LUT R40, R2, 0x40, RZ, 0xc0, !PT ;  /* 0x0000004002287812 */ /* 0x000fe200078ec0ff */
[----:B------:R-:W1:Y:S03]  /*3b20*/  LDS R32, [R152+UR16] ;  /* 0x0000001098207984 */ /* 0x000e660008000800 */
[----:B------:R-:W-:-:S05]  /*3b30*/  LOP3.LUT R5, R5, UR4, RZ, 0x3c, !PT ;  /* 0x0000000405057c12 */ /* 0x000fca000f8e3cff */
[----:B------:R-:W-:Y:S01]  /*3b40*/  IMAD R153, R40, 0x80, R5 ;  /* 0x0000008028997824 */ /* 0x000fe200078e0205 */
[----:B------:R-:W-:Y:S01]  /*3b50*/  BAR.SYNC.DEFER_BLOCKING 0x0 ;  /* 0x0000000000007b1d */ /* 0x000fe20000010000 */
[----:B------:R-:W-:Y:S02]  /*3b60*/  F2FP.BF16.F32.PACK_AB R5, R9, R8 ;  /* 0x000000080905723e */ /* 0x000fe400000010ff */
[----:B------:R-:W-:Y:S02]  /*3b70*/  F2FP.BF16.F32.PACK_AB R9, R17, R16 ;  /* 0x000000101109723e */ /* 0x000fe400000010ff */
[----:B------:R-:W-:Y:S02]  /*3b80*/  LOP3.LUT R154, R153, 0x20, RZ, 0x3c, !PT ;  /* 0x00000020999a7812 */ /* 0x000fe400078e3cff */
[----:B------:R-:W-:Y:S02]  /*3b90*/  F2FP.BF16.F32.PACK_AB R8, R15, R14 ;  /* 0x0000000e0f08723e */ /* 0x000fe400000010ff */
[----:B------:R-:W-:-:S02]  /*3ba0*/  F2FP.BF16.F32.PACK_AB R17, R178, R155 ;  /* 0x0000009bb211723e */ /* 0x000fc400000010ff */
[----:B------:R-:W-:Y:S02]  /*3bb0*/  F2FP.BF16.F32.PACK_AB R14, R28, R27 ;  /* 0x0000001b1c0e723e */ /* 0x000fe400000010ff */
[----:B------:R-:W-:Y:S02]  /*3bc0*/  F2FP.BF16.F32.PACK_AB R15, R33, R30 ;  /* 0x0000001e210f723e */ /* 0x000fe400000010ff */
[----:B------:R-:W-:Y:S02]  /*3bd0*/  F2FP.BF16.F32.PACK_AB R16, R172, R35 ;  /* 0x00000023ac10723e */ /* 0x000fe400000010ff */
[----:B------:R-:W-:Y:S01]  /*3be0*/  LOP3.LUT R155, R153, 0x40, RZ, 0x3c, !PT ;  /* 0x00000040999b7812 */ /* 0x000fe200078e3cff */
[----:B--2---:R-:W-:Y:S04]  /*3bf0*/  STS.U16 [R153+UR16], R182 ;  /* 0x000000b699007988 */ /* 0x004fe80008000410 */
[----:B---3--:R-:W-:Y:S04]  /*3c00*/  STS.U16 [R153+UR16+0x400], R186 ;  /* 0x000400ba99007988 */ /* 0x008fe80008000410 */
[----:B----4-:R-:W-:Y:S04]  /*3c10*/  STS.U16 [R153+UR16+0x800], R190 ;  /* 0x000800be99007988 */ /* 0x010fe80008000410 */
[----:B------:R2:W-:Y:S04]  /*3c20*/  STS.U16 [R153+UR16+0xc00], R4 ;  /* 0x000c000499007988 */ /* 0x0005e80008000410 */
[----:B------:R0:W-:Y:S04]  /*3c30*/  STS.U16 [R153+UR16+0x1000], R196 ;  /* 0x001000c499007988 */ /* 0x0001e80008000410 */
[----:B------:R0:W-:Y:S01]  /*3c40*/  STS.U16 [R153+UR16+0x1400], R200 ;  /* 0x001400c899007988 */ /* 0x0001e20008000410 */
[----:B--2---:R-:W-:-:S03]  /*3c50*/  F2FP.BF16.F32.PACK_AB R4, R7, R6 ;  /* 0x000000060704723e */ /* 0x004fc600000010ff */
[----:B------:R0:W-:Y:S01]  /*3c60*/  STS.U16 [R153+UR16+0x1800], R204 ;  /* 0x001800cc99007988 */ /* 0x0001e20008000410 */
[----:B------:R-:W-:Y:S02]  /*3c70*/  F2FP.BF16.F32.PACK_AB R6, R11, R10 ;  /* 0x0000000a0b06723e */ /* 0x000fe400000010ff */
[----:B------:R-:W-:Y:S01]  /*3c80*/  F2FP.BF16.F32.PACK_AB R7, R13, R12 ;  /* 0x0000000c0d07723e */ /* 0x000fe200000010ff */
[----:B------:R0:W-:Y:S01]  /*3c90*/  STS.U16 [R153+UR16+0x1c00], R208 ;  /* 0x001c00d099007988 */ /* 0x0001e20008000410 */
[----:B------:R-:W-:Y:S02]  /*3ca0*/  F2FP.BF16.F32.PACK_AB R10, R19, R18 ;  /* 0x00000012130a723e */ /* 0x000fe400000010ff */
[----:B------:R-:W-:Y:S01]  /*3cb0*/  F2FP.BF16.F32.PACK_AB R11, R22, R21 ;  /* 0x00000015160b723e */ /* 0x000fe200000010ff */
[----:B------:R0:W-:Y:S01]  /*3cc0*/  STS.U16 [R154+UR16+0x100], R177 ;  /* 0x000100b19a007988 */ /* 0x0001e20008000410 */
[----:B------:R-:W-:Y:S02]  /*3cd0*/  F2FP.BF16.F32.PACK_AB R12, R24, R23 ;  /* 0x00000017180c723e */ /* 0x000fe400000010ff */
[----:B------:R-:W-:Y:S01]  /*3ce0*/  F2FP.BF16.F32.PACK_AB R13, R26, R25 ;  /* 0x000000191a0d723e */ /* 0x000fe200000010ff */
[----:B------:R0:W-:Y:S01]  /*3cf0*/  STS.U16 [R154+UR16+0x500], R181 ;  /* 0x000500b59a007988 */ /* 0x0001e20008000410 */
[----:B------:R-:W-:-:S02]  /*3d00*/  F2FP.BF16.F32.PACK_AB R18, R31, R34 ;  /* 0x000000221f12723e */ /* 0x000fc400000010ff */
[----:B------:R-:W-:Y:S01]  /*3d10*/  F2FP.BF16.F32.PACK_AB R19, R180, R29 ;  /* 0x0000001db413723e */ /* 0x000fe200000010ff */
[----:B------:R0:W-:Y:S04]  /*3d20*/  STS.U16 [R154+UR16+0x900], R185 ;  /* 0x000900b99a007988 */ /* 0x0001e80008000410 */
[----:B------:R0:W-:Y:S04]  /*3d30*/  STS.U16 [R154+UR16+0xd00], R189 ;  /* 0x000d00bd9a007988 */ /* 0x0001e80008000410 */
[----:B------:R0:W-:Y:S04]  /*3d40*/  STS.U16 [R154+UR16+0x1100], R193 ;  /* 0x001100c19a007988 */ /* 0x0001e80008000410 */
[----:B------:R0:W-:Y:S04]  /*3d50*/  STS.U16 [R154+UR16+0x1500], R197 ;  /* 0x001500c59a007988 */ /* 0x0001e80008000410 */
[----:B------:R0:W-:Y:S04]  /*3d60*/  STS.U16 [R154+UR16+0x1900], R201 ;  /* 0x001900c99a007988 */ /* 0x0001e80008000410 */
[----:B------:R0:W-:Y:S01]  /*3d70*/  STS.U16 [R154+UR16+0x1d00], R205 ;  /* 0x001d00cd9a007988 */ /* 0x0001e20008000410 */
[----:B-1----:R-:W-:Y:S05]  /*3d80*/  @!P2 BRA `(.L_x_9) ;  /* 0x000000000008a947 */ /* 0x002fea0003800000 */
[----:B------:R1:W-:Y:S01]  /*3d90*/  STTM.16dp32bit_t0_t15.x16 tmem[UR18+0x40], R4 ;  /* 0x00004004000079ed */ /* 0x0003e20008a00012 */
[----:B------:R1:W-:Y:S02]  /*3da0*/  STTM.16dp32bit_t16_t31.x16 tmem[UR18+0x50], R4 ;  /* 0x00005004000079ed */ /* 0x0003e40008a20012 */
.L_x_9:
[----:B------:R-:W-:Y:S01]  /*3db0*/  LOP3.LUT R172, R153, 0x60, RZ, 0x3c, !PT ;  /* 0x0000006099ac7812 */ /* 0x000fe200078e3cff */
[----:B-----5:R2:W-:Y:S01]  /*3dc0*/  STS.U16 [R155+UR16+0x200], R184 ;  /* 0x000200b89b007988 */ /* 0x0205e20008000410 */
[----:B-1----:R-:W-:Y:S01]  /*3dd0*/  FADD R4, -R20, -INF ;  /* 0xff80000014047421 */ /* 0x002fe20000000100 */
[----:B------:R-:W-:Y:S02]  /*3de0*/  UIADD3 UR23, UPT, UPT, UR23, -0x40, URZ ;  /* 0xffffffc017177890 */ /* 0x000fe4000fffe0ff */
[----:B------:R2:W-:Y:S01]  /*3df0*/  STS.U16 [R155+UR16+0x600], R188 ;  /* 0x000600bc9b007988 */ /* 0x0005e20008000410 */
[----:B------:R-:W-:-:S03]  /*3e00*/  FMUL R21, R4, 1.4426950216293334961 ;  /* 0x3fb8aa3b04157820 */ /* 0x000fc60000400000 */
[----:B------:R2:W-:Y:S03]  /*3e10*/  STS.U16 [R155+UR16+0xa00], R192 ;  /* 0x000a00c09b007988 */ /* 0x0005e60008000410 */
[----:B------:R-:W1:Y:S01]  /*3e20*/  MUFU.EX2 R21, R21 ;  /* 0x0000001500157308 */ /* 0x000e620000000800 */
        /* <DEDUP_REMOVED lines=13> */
[----:B------:R-:W3:Y:S02]  /*3f00*/  FENCE.VIEW.ASYNC.T ;  /* 0x00000000000073c6 */ /* 0x000ee40000000200 */
[----:B---3--:R-:W-:Y:S06]  /*3f10*/  BAR.SYNC.DEFER_BLOCKING 0x0 ;  /* 0x0000000000007b1d */ /* 0x008fec0000010000 */
[----:B------:R-:W3:Y:S01]  /*3f20*/  LDTM.16dp32bit_t0_t15.x16 R4, tmem[UR18] ;  /* 0x00000012000479ee */ /* 0x000ee20008a00000 */
[----:B------:R-:W4:Y:S01]  /*3f30*/  LDTM.16dp32bit_t16_t31.x16 R4, tmem[UR18+0x10] ;  /* 0x00001012000479ee */ /* 0x000f220008a20000 */
[----:B------:R-:W-:Y:S01]  /*3f40*/  NOP ;  /* 0x0000000000007918 */ /* 0x000fe20000000000 */
[----:B-12---:R-:W-:Y:S05]  /*3f50*/  @!P2 BRA `(.L_x_10) ;  /* 0x000000000048a947 */ /* 0x006fea0003800000 */
[C---:B---34-:R-:W-:Y:S01]  /*3f60*/  FMUL R4, R21.reuse, R4 ;  /* 0x0000000415047220 */ /* 0x058fe20000400000 */
[C---:B------:R-:W-:Y:S01]  /*3f70*/  FMUL R5, R21.reuse, R5 ;  /* 0x0000000515057220 */ /* 0x040fe20000400000 */
        /* <DEDUP_REMOVED lines=13> */
[----:B------:R-:W-:-:S04]  /*4050*/  FMUL R19, R21, R19 ;  /* 0x0000001315137220 */ /* 0x000fc80000400000 */
[----:B------:R1:W-:Y:S01]  /*4060*/  STTM.16dp32bit_t0_t15.x16 tmem[UR18], R4 ;  /* 0x00000004000079ed */ /* 0x0003e20008a00012 */
[----:B------:R1:W-:Y:S02]  /*4070*/  STTM.16dp32bit_t16_t31.x16 tmem[UR18+0x10], R4 ;  /* 0x00001004000079ed */ /* 0x0003e40008a20012 */
.L_x_10:
[----:B----4-:R-:W2:Y:S02]  /*4080*/  FENCE.VIEW.ASYNC.T ;  /* 0x00000000000073c6 */ /* 0x010ea40000000200 */
[----:B--2---:R-:W-:Y:S01]  /*4090*/  BAR.SYNC.DEFER_BLOCKING 0x0 ;  /* 0x0000000000007b1d */ /* 0x004fe20000010000 */
[----:B------:R-:W-:Y:S01]  /*40a0*/  UISETP.GE.AND UP2, UPT, UR23, 0x1, UPT ;  /* 0x000000011700788c */ /* 0x000fe2000bf46270 */
[----:B------:R-:W-:Y:S01]  /*40b0*/  FADD R32, R21, R32 ;  /* 0x0000002015207221 */ /* 0x000fe20000000000 */
[----:B------:R-:W-:Y:S01]  /*40c0*/  UIADD3 UR22, UPT, UPT, UR17, 0x40, URZ ;  /* 0x0000004011167890 */ /* 0x000fe2000fffe0ff */
[----:B------:R-:W-:Y:S02]  /*40d0*/  LOP3.LUT R176, R176, 0x20, RZ, 0xc0, !PT ;  /* 0x00000020b0b07812 */ /* 0x000fe400078ec0ff */
[----:B------:R2:W-:Y:S06]  /*40e0*/  MEMBAR.ALL.CTA ;  /* 0x0000000000007992 */ /* 0x0005ec0000008000 */
[----:B--2---:R-:W2:Y:S02]  /*40f0*/  FENCE.VIEW.ASYNC.S ;  /* 0x00000000000073c6 */ /* 0x004ea40000000000 */
[----:B--2---:R-:W-:Y:S06]  /*4100*/  BAR.SYNC.DEFER_BLOCKING 0x0 ;  /* 0x0000000000007b1d */ /* 0x004fec0000010000 */
[----:B------:R-:W-:Y:S05]  /*4110*/  @!P3 BRA `(.L_x_11) ;  /* 0x0000000000c8b947 */ /* 0x000fea0003800000 */
[----:B------:R-:W-:Y:S01]  /*4120*/  USHF.R.U32.HI UR14, URZ, 0x4, UR16 ;  /* 0x00000004ff0e7899 */ /* 0x000fe20008011610 */
[----:B------:R-:W-:Y:S01]  /*4130*/  UMOV UR4, URZ ;  /* 0x000000ff00047c82 */ /* 0x000fe20008000000 */
[----:B------:R-:W-:Y:S02]  /*4140*/  UIADD3 UR6, UPT, UPT, UR17, 0x48, URZ ;  /* 0x0000004811067890 */ /* 0x000fe4000fffe0ff */
[----:B------:R-:W-:Y:S02]  /*4150*/  USGXT.U32 UR14, UR14, 0xe ;  /* 0x0000000e0e0e789a */ /* 0x000fe40008000000 */
[----:B------:R-:W-:Y:S02]  /*4160*/  UIADD3 UR8, UPT, UPT, UR17, 0x50, URZ ;  /* 0x0000005011087890 */ /* 0x000fe4000fffe0ff */
[----:B------:R-:W-:Y:S02]  /*4170*/  UIADD3 UR40, UP3, UPT, UR14, 0x2, URZ ;  /* 0x000000020e287890 */ /* 0x000fe4000ff7e0ff */
[----:B------:R-:W-:-:S02]  /*4180*/  UIADD3 UR24, UPT, UPT, UR17, 0x58, URZ ;  /* 0x0000005811187890 */ /* 0x000fc4000fffe0ff */
[----:B------:R-:W-:Y:S02]  /*4190*/  UIADD3.X UR41, UPT, UPT, UR4, 0x40004040, URZ, UP3, !UPT ;  /* 0x4000404004297890 */ /* 0x000fe40009ffe4ff */
[----:B------:R-:W-:Y:S02]  /*41a0*/  UIADD3 UR44, UP3, UPT, UR40, 0x2, URZ ;  /* 0x00000002282c7890 */ /* 0x000fe4000ff7e0ff */
[----:B------:R-:W-:Y:S02]  /*41b0*/  UIADD3 UR46, UP4, UPT, UR40, 0x4, URZ ;  /* 0x00000004282e7890 */ /* 0x000fe4000ff9e0ff */
[----:B------:R-:W-:Y:S02]  /*41c0*/  UIADD3.X UR45, UPT, UPT, UR41, URZ, URZ, UP3, !UPT ;  /* 0x000000ff292d7290 */ /* 0x000fe40009ffe4ff */
[----:B------:R-:W-:Y:S02]  /*41d0*/  UIADD3.X UR47, UPT, UPT, UR41, URZ, URZ, UP4, !UPT ;  /* 0x000000ff292f7290 */ /* 0x000fe4000a7fe4ff */
[----:B------:R-:W-:Y:S01]  /*41e0*/  UIADD3 UR54, UPT, UPT, UR17, 0x60, URZ ;  /* 0x0000006011367890 */ /* 0x000fe2000fffe0ff */
[----:B------:R-:W-:Y:S01]  /*41f0*/  UMOV UR4, UR19 ;  /* 0x0000001300047c82 */ /* 0x000fe20008000000 */
[----:B------:R-:W-:Y:S01]  /*4200*/  UMOV UR5, URZ ;  /* 0x000000ff00057c82 */ /* 0x000fe20008000000 */
[----:B------:R-:W-:-:S02]  /*4210*/  UIADD3.64 UR48, UPT, UPT, UR40, 0x1fe, URZ ;  /* 0x000001fe28307897 */ /* 0x000fc4000fffe0ff */
[----:B------:R-:W-:Y:S02]  /*4220*/  UIADD3 UR55, UPT, UPT, UR17, 0x68, URZ ;  /* 0x0000006811377890 */ /* 0x000fe4000fffe0ff */
[----:B------:R-:W-:Y:S02]  /*4230*/  UIADD3.64 UR50, UPT, UPT, UR40, 0x200, URZ ;  /* 0x0000020028327897 */ /* 0x000fe4000fffe0ff */
[----:B------:R-:W-:Y:S01]  /*4240*/  UIADD3 UR56, UPT, UPT, UR17, 0x70, URZ ;  /* 0x0000007011387890 */ /* 0x000fe2000fffe0ff */
[----:B------:R-:W-:Y:S01]  /*4250*/  UMOV UR58, UR4 ;  /* 0x00000004003a7c82 */ /* 0x000fe20008000000 */
[----:B------:R-:W-:Y:S01]  /*4260*/  UIADD3.64 UR52, UPT, UPT, UR40, 0x202, URZ ;  /* 0x0000020228347897 */ /* 0x000fe2000fffe0ff */
[----:B------:R-:W-:Y:S01]  /*4270*/  UMOV UR12, 0x0 ;  /* 0x00000000000c7882 */ /* 0x000fe20000000000 */
[----:B------:R-:W-:Y:S01]  /*4280*/  UMOV UR13, 0x4100490 ;  /* 0x04100490000d7882 */ /* 0x000fe20000000000 */
[----:B------:R-:W-:Y:S01]  /*4290*/  UIADD3 UR57, UPT, UPT, UR17, 0x78, URZ ;  /* 0x0000007811397890 */ /* 0x000fe2000fffe0ff */
[----:B------:R-:W-:Y:S01]  /*42a0*/  UMOV UR15, 0x40004040 ;  /* 0x40004040000f7882 */ /* 0x000fe20000000000 */
[----:B------:R-:W-:Y:S01]  /*42b0*/  UIADD3.64 UR4, UPT, UPT, UR40, 0x204, URZ ;  /* 0x0000020428047897 */ /* 0x000fe2000fffe0ff */
[----:B------:R2:W-:Y:S01]  /*42c0*/  UTCHMMA tmem[UR22], gdesc[UR14], tmem[UR17], tmem[UR12], idesc[UR13], UPT ;  /* 0x00ff0c0e160079ea */ /* 0x0005e2000b800011 */
[----:B------:R-:W-:Y:S01]  /*42d0*/  UMOV UR26, 0x0 ;  /* 0x00000000001a7882 */ /* 0x000fe20000000000 */
[----:B------:R-:W-:Y:S01]  /*42e0*/  UMOV UR27, 0x4100490 ;  /* 0x04100490001b7882 */ /* 0x000fe20000000000 */
[----:B------:R-:W-:Y:S01]  /*42f0*/  UMOV UR28, 0x0 ;  /* 0x00000000001c7882 */ /* 0x000fe20000000000 */
[----:B------:R-:W-:Y:S01]  /*4300*/  UMOV UR29, 0x4100490 ;  /* 0x04100490001d7882 */ /* 0x000fe20000000000 */
[----:B------:R-:W-:Y:S01]  /*4310*/  UMOV UR32, 0x0 ;  /* 0x0000000000207882 */ /* 0x000fe20000000000 */
[----:B------:R-:W-:Y:S01]  /*4320*/  UMOV UR33, 0x4100490 ;  /* 0x0410049000217882 */ /* 0x000fe20000000000 */
[----:B------:R2:W-:Y:S01]  /*4330*/  UTCHMMA tmem[UR6], gdesc[UR40], tmem[UR17], tmem[UR26], idesc[UR27], UPT ;  /* 0x00ff1a28060079ea */ /* 0x0005e2000b800011 */
        /* <DEDUP_REMOVED lines=12> */
[----:B------:R2:W-:Y:S01]  /*4400*/  UTCHMMA tmem[UR56], gdesc[UR52], tmem[UR17], tmem[UR38], idesc[UR39], UPT ;  /* 0x00ff2634380079ea */ /* 0x0005e2000b800011 */
[----:B------:R2:W-:Y:S01]  /*4410*/  UTCHMMA tmem[UR57], gdesc[UR4], tmem[UR17], tmem[UR42], idesc[UR43], UPT ;  /* 0x00ff2a04390079ea */ /* 0x0005e2000b800011 */
[----:B------:R2:W-:Y:S01]  /*4420*/  UTCBAR [UR58], URZ ;  /* 0x000000ff3a0073e9 */ /* 0x0005e200080000ff */
[----:B------:R-:W-:Y:S01]  /*4430*/  NOP ;  /* 0x0000000000007918 */ /* 0x000fe20000000000 */
.L_x_11:
[----:B------:R-:W-:Y:S01]  /*4440*/  FSEL R20, R20, -INF , P2 ;  /* 0xff80000014147808 */ /* 0x000fe20001000000 */
[----:B--2---:R-:W-:Y:S01]  /*4450*/  UMOV UR6, URZ ;  /* 0x000000ff00067c82 */ /* 0x004fe20008000000 */
[----:B------:R-:W-:Y:S01]  /*4460*/  FSEL R180, R32, 1, P2 ;  /* 0x3f80000020b47808 */ /* 0x000fe20001000000 */
[----:B------:R-:W-:Y:S06]  /*4470*/  BRA.U !UP2, `(.L_x_12) ;  /* 0x000000290a747547 */ /* 0x000fec000b800000 */
[----:B------:R-:W-:Y:S01]  /*4480*/  USHF.L.U32 UR24, UR9, 0x7, URZ ;  /* 0x0000000709187899 */ /* 0x000fe200080006ff */
[----:B------:R-:W-:Y:S01]  /*4490*/  IMAD.SHL.U32 R178, R173, 0x80, RZ ;  /* 0x00000080adb27824 */ /* 0x000fe200078e00ff */
[----:B------:R-:W-:Y:S01]  /*44a0*/  UIADD3 UR9, UPT, UPT, UR16, 0xc000, URZ ;  /* 0x0000c00010097890 */ /* 0x000fe2000fffe0ff */
[----:B0-----:R-:W-:Y:S01]  /*44b0*/  IMAD.MOV.U32 R185, RZ, RZ, R20 ;  /* 0x000000ffffb97224 */ /* 0x001fe200078e0014 */
[----:B------:R-:W-:Y:S01]  /*44c0*/  USHF.R.U32.HI UR26, URZ, 0x4, UR10 ;  /* 0x00000004ff1a7899 */ /* 0x000fe2000801160a */
[----:B------:R-:W-:Y:S01]  /*44d0*/  CS2R R182, SRZ ;  /* 0x0000000000b67805 */ /* 0x000fe2000001ff00 */
[----:B------:R-:W-:Y:S01]  /*44e0*/  UIADD3 UR8, UPT, UPT, UR16, 0x8000, URZ ;  /* 0x0000800010087890 */ /* 0x000fe2000fffe0ff */
[----:B------:R-:W-:Y:S01]  /*44f0*/  IMAD.MOV.U32 R179, RZ, RZ, R178 ;  /* 0x000000ffffb37224 */ /* 0x000fe200078e00b2 */
[----:B------:R-:W-:Y:S01]  /*4500*/  USHF.R.U32.HI UR9, URZ, 0x4, UR9 ;  /* 0x00000004ff097899 */ /* 0x000fe20008011609 */
[----:B------:R-:W-:Y:S01]  /*4510*/  IMAD.U32 R177, RZ, RZ, UR24 ;  /* 0x00000018ffb17e24 */ /* 0x000fe2000f8e00ff */
[----:B------:R-:W-:Y:S01]  /*4520*/  USGXT.U32 UR26, UR26, 0xe ;  /* 0x0000000e1a1a789a */ /* 0x000fe20008000000 */
[----:B------:R-:W-:Y:S01]  /*4530*/  VIADD R176, R176, UR25 ;  /* 0x00000019b0b07c36 */ /* 0x000fe20008000000 */
[----:B------:R-:W-:-:S02]  /*4540*/  USHF.R.U32.HI UR14, URZ, 0x4, UR8 ;  /* 0x00000004ff0e7899 */ /* 0x000fc40008011608 */
[----:B------:R-:W-:Y:S02]  /*4550*/  USGXT.U32 UR28, UR9, 0xe ;  /* 0x0000000e091c789a */ /* 0x000fe40008000000 */
[----:B------:R-:W-:Y:S02]  /*4560*/  UIADD3 UR8, UP3, UPT, UR26, 0x2, URZ ;  /* 0x000000021a087890 */ /* 0x000fe4000ff7e0ff */
[----:B------:R-:W-:Y:S01]  /*4570*/  USGXT.U32 UR14, UR14, 0xe ;  /* 0x0000000e0e0e789a */ /* 0x000fe20008000000 */
[----:B------:R-:W-:Y:S01]  /*4580*/  UMOV UR4, URZ ;  /* 0x000000ff00047c82 */ /* 0x000fe20008000000 */
[----:B------:R-:W-:Y:S02]  /*4590*/  UIADD3 UR10, UP4, UPT, UR28, 0x80, URZ ;  /* 0x000000801c0a7890 */ /* 0x000fe4000ff9e0ff */
[----:B------:R-:W-:Y:S02]  /*45a0*/  UIADD3.X UR9, UPT, UPT, UR4, 0x40004040, URZ, UP3, !UPT ;  /* 0x4000404004097890 */ /* 0x000fe40009ffe4ff */
[----:B------:R-:W-:Y:S01]  /*45b0*/  UIADD3 UR32, UP3, UPT, UR14, 0x2, URZ ;  /* 0x000000020e207890 */ /* 0x000fe2000ff7e0ff */
[----:B------:R-:W-:Y:S01]  /*45c0*/  UMOV UR6, URZ ;  /* 0x000000ff00067c82 */ /* 0x000fe20008000000 */
[----:B------:R-:W-:Y:S01]  /*45d0*/  UMOV UR5, URZ ;  /* 0x000000ff00057c82 */ /* 0x000fe20008000000 */
[----:B------:R-:W-:-:S02]  /*45e0*/  UISETP.NE.U32.AND UP2, UPT, UR11, URZ, UPT ;  /* 0x000000ff0b00728c */ /* 0x000fc4000bf45070 */
[----:B------:R-:W-:Y:S02]  /*45f0*/  UIADD3.X UR11, UPT, UPT, UR6, 0x40004040, URZ, UP4, !UPT ;  /* 0x40004040060b7890 */ /* 0x000fe4000a7fe4ff */
[----:B------:R-:W-:Y:S02]  /*4600*/  UIADD3 UR34, UP4, UPT, UR10, 0x80, URZ ;  /* 0x000000800a227890 */ /* 0x000fe4000ff9e0ff */
[----:B------:R-:W-:Y:S02]  /*4610*/  UIADD3 UR36, UP5, UPT, UR10, 0x100, URZ ;  /* 0x000001000a247890 */ /* 0x000fe4000ffbe0ff */
[----:B------:R-:W-:Y:S01]  /*4620*/  UIADD3.X UR33, UPT, UPT, UR5, 0x40004040, URZ, UP3, !UPT ;  /* 0x4000404005217890 */ /* 0x000fe20009ffe4ff */
[----:B------:R-:W0:Y:S01]  /*4630*/  LDCU UR69, c[0x0][0x3a8] ;  /* 0x00007500ff4577ac */ /* 0x000e220008000800 */
[----:B------:R-:W-:Y:S02]  /*4640*/  UIADD3.X UR35, UPT, UPT, UR11, URZ, URZ, UP4, !UPT ;  /* 0x000000ff0b237290 */ /* 0x000fe4000a7fe4ff */
[----:B------:R-:W-:-:S02]  /*4650*/  UIADD3.64 UR38, UPT, UPT, UR8, 0x2, URZ ;  /* 0x0000000208267897 */ /* 0x000fc4000fffe0ff */
[----:B------:R-:W-:Y:S02]  /*4660*/  UIADD3.X UR37, UPT, UPT, UR11, URZ, URZ, UP5, !UPT ;  /* 0x000000ff0b257290 */ /* 0x000fe4000affe4ff */
[----:B------:R-:W-:Y:S02]  /*4670*/  UIADD3.64 UR40, UPT, UPT, UR8, 0x4, URZ ;  /* 0x0000000408287897 */ /* 0x000fe4000fffe0ff */
[----:B------:R-:W-:Y:S02]  /*4680*/  UIADD3.64 UR42, UPT, UPT, UR32, 0x2, URZ ;  /* 0x00000002202a7897 */ /* 0x000fe4000fffe0ff */
[----:B------:R-:W-:Y:S02]  /*4690*/  UIADD3.64 UR44, UPT, UPT, UR32, 0x4, URZ ;  /* 0x00000004202c7897 */ /* 0x000fe4000fffe0ff */
[----:B------:R-:W-:Y:S02]  /*46a0*/  UIADD3.64 UR46, UPT, UPT, UR32, 0x1fe, URZ ;  /* 0x000001fe202e7897 */ /* 0x000fe4000fffe0ff */
[----:B------:R-:W-:-:S02]  /*46b0*/  UIADD3.64 UR48, UPT, UPT, UR32, 0x200, URZ ;  /* 0x0000020020307897 */ /* 0x000fc4000fffe0ff */
[----:B------:R-:W-:Y:S02]  /*46c0*/  UIADD3.64 UR50, UPT, UPT, UR32, 0x202, URZ ;  /* 0x0000020220327897 */ /* 0x000fe4000fffe0ff */
[----:B------:R-:W-:Y:S01]  /*46d0*/  UIADD3.64 UR52, UPT, UPT, UR32, 0x204, URZ ;  /* 0x0000020420347897 */ /* 0x000fe2000fffe0ff */
[----:B------:R-:W-:Y:S01]  /*46e0*/  UMOV UR25, 0x1 ;  /* 0x0000000100197882 */ /* 0x000fe20000000000 */
[----:B0-----:R-:W-:-:S10]  /*46f0*/  UMOV UR15, URZ ;  /* 0x000000ff000f7c82 */ /* 0x001fd40008000000 */
.L_x_17:
[----:B-1-3--:R-:W-:-:S04]  /*4700*/  IMAD.WIDE R6, R179, 0x2, R100 ;  /* 0x00000002b3067825 */ /* 0x00afc800078e0264 */
[C---:B------:R-:W-:Y:S01]  /*4710*/  IMAD.WIDE R8, R179.reuse, 0x2, R96 ;  /* 0x00000002b3087825 */ /* 0x040fe200078e0260 */
[----:B------:R0:W2:Y:S03]  /*4720*/  LDG.E.U16 R29, desc[UR30][R6.64] ;  /* 0x0000001e061d7981 */ /* 0x0000a6000c1e1500 */
[C---:B------:R-:W-:Y:S01]  /*4730*/  IMAD.WIDE R10, R179.reuse, 0x2, R92 ;  /* 0x00000002b30a7825 */ /* 0x040fe200078e025c */
[----:B------:R1:W3:Y:S03]  /*4740*/  LDG.E.U16 R31, desc[UR30][R8.64] ;  /* 0x0000001e081f7981 */ /* 0x0002e6000c1e1500 */
[C---:B------:R-:W-:Y:S01]  /*4750*/  IMAD.WIDE R16, R179.reuse, 0x2, R80 ;  /* 0x00000002b3107825 */ /* 0x040fe200078e0250 */
[----:B------:R4:W5:Y:S03]  /*4760*/  LDG.E.U16 R33, desc[UR30][R10.64] ;  /* 0x0000001e0a217981 */ /* 0x000966000c1e1500 */
[C---:B------:R-:W-:Y:S01]  /*4770*/  IMAD.WIDE R4, R179.reuse, 0x2, R104 ;  /* 0x00000002b3047825 */ /* 0x040fe200078e0268 */
[----:B------:R0:W5:Y:S03]  /*4780*/  LDG.E.U16 R189, desc[UR30][R16.64] ;  /* 0x0000001e10bd7981 */ /* 0x000166000c1e1500 */
[C---:B------:R-:W-:Y:S01]  /*4790*/  IMAD.WIDE R12, R179.reuse, 0x2, R88 ;  /* 0x00000002b30c7825 */ /* 0x040fe200078e0258 */
[----:B------:R-:W5:Y:S03]  /*47a0*/  LDG.E.U16 R27, desc[UR30][R4.64] ;  /* 0x0000001e041b7981 */ /* 0x000f66000c1e1500 */
[C---:B------:R-:W-:Y:S01]  /*47b0*/  IMAD.WIDE R14, R179.reuse, 0x2, R84 ;  /* 0x00000002b30e7825 */ /* 0x040fe200078e0254 */
[----:B------:R-:W5:Y:S03]  /*47c0*/  LDG.E.U16 R35, desc[UR30][R12.64] ;  /* 0x0000001e0c237981 */ /* 0x000f66000c1e1500 */
[C---:B------:R-:W-:Y:S01]  /*47d0*/  IMAD.WIDE R18, R179.reuse, 0x2, R76 ;  /* 0x00000002b3127825 */ /* 0x040fe200078e024c */
[----:B------:R-:W5:Y:S03]  /*47e0*/  LDG.E.U16 R187, desc[UR30][R14.64] ;  /* 0x0000001e0ebb7981 */ /* 0x000f66000c1e1500 */
[C---:B0-----:R-:W-:Y:S01]  /*47f0*/  IMAD.WIDE R6, R179.reuse, 0x2, R72 ;  /* 0x00000002b3067825 */ /* 0x041fe200078e0248 */
[----:B------:R0:W5:Y:S03]  /*4800*/  LDG.E.U16 R191, desc[UR30][R18.64] ;  /* 0x0000001e12bf7981 */ /* 0x000166000c1e1500 */
[C---:B-1----:R-:W-:Y:S01]  /*4810*/  IMAD.WIDE R8, R179.reuse, 0x2, R68 ;  /* 0x00000002b3087825 */ /* 0x042fe200078e0244 */
[----:B------:R1:W5:Y:S03]  /*4820*/  LDG.E.U16 R193, desc[UR30][R6.64] ;  /* 0x0000001e06c17981 */ /* 0x000366000c1e1500 */
[C---:B----4-:R-:W-:Y:S01]  /*4830*/  IMAD.WIDE R10, R179.reuse, 0x2, R56 ;  /* 0x00000002b30a7825 */ /* 0x050fe200078e0238 */
[----:B------:R4:W5:Y:S03]  /*4840*/  LDG.E.U16 R195, desc[UR30][R8.64] ;  /* 0x0000001e08c37981 */ /* 0x000966000c1e1500 */
[C---:B------:R-:W-:Y:S01]  /*4850*/  IMAD.WIDE R16, R179.reuse, 0x2, R52 ;  /* 0x00000002b3107825 */ /* 0x040fe200078e0234 */
[----:B------:R0:W5:Y:S03]  /*4860*/  LDG.E.U16 R199, desc[UR30][R10.64] ;  /* 0x0000001e0ac77981 */ /* 0x000166000c1e1500 */
[C---:B------:R-:W-:Y:S01]  /*4870*/  IMAD.WIDE R22, R179.reuse, 0x2, R60 ;  /* 0x00000002b3167825 */ /* 0x040fe200078e023c */
[----:B------:R0:W5:Y:S03]  /*4880*/  LDG.E.U16 R201, desc[UR30][R16.64] ;  /* 0x0000001e10c97981 */ /* 0x000166000c1e1500 */
[----:B------:R-:W-:-:S02]  /*4890*/  IMAD.WIDE R24, R179, 0x2, R44 ;  /* 0x00000002b3187825 */ /* 0x000fc400078e022c */
[----:B------:R-:W5:Y:S02]  /*48a0*/  LDG.E.U16 R23, desc[UR30][R22.64] ;  /* 0x0000001e16177981 */ /* 0x000f64000c1e1500 */
[C---:B------:R-:W-:Y:S02]  /*48b0*/  IMAD.WIDE R20, R179.reuse, 0x2, R64 ;  /* 0x00000002b3147825 */ /* 0x040fe400078e0240 */
[----:B------:R-:W5:Y:S02]  /*48c0*/  LDG.E.U16 R25, desc[UR30][R24.64] ;  /* 0x0000001e18197981 */ /* 0x000f64000c1e1500 */
[C---:B0-----:R-:W-:Y:S02]  /*48d0*/  IMAD.WIDE R18, R179.reuse, 0x2, R48 ;  /* 0x00000002b3127825 */ /* 0x041fe400078e0230 */
[----:B------:R-:W5:Y:S02]  /*48e0*/  LDG.E.U16 R197, desc[UR30][R20.64] ;  /* 0x0000001e14c57981 */ /* 0x000f64000c1e1500 */
[----:B------:R-:W-:-:S02]  /*48f0*/  IMAD.WIDE R4, R179, 0x2, R102 ;  /* 0x00000002b3047825 */ /* 0x000fc400078e0266 */
[----:B------:R-:W5:Y:S02]  /*4900*/  LDG.E.U16 R203, desc[UR30][R18.64] ;  /* 0x0000001e12cb7981 */ /* 0x000f64000c1e1500 */
[C---:B-1----:R-:W-:Y:S02]  /*4910*/  IMAD.WIDE R6, R179.reuse, 0x2, R98 ;  /* 0x00000002b3067825 */ /* 0x042fe400078e0262 */
[----:B------:R0:W5:Y:S02]  /*4920*/  LDG.E.U16 R26, desc[UR30][R4.64] ;  /* 0x0000001e041a7981 */ /* 0x000164000c1e1500 */
[C---:B----4-:R-:W-:Y:S02]  /*4930*/  IMAD.WIDE R8, R179.reuse, 0x2, R94 ;  /* 0x00000002b3087825 */ /* 0x050fe400078e025e */
[----:B------:R1:W4:Y:S02]  /*4940*/  LDG.E.U16 R22, desc[UR30][R6.64] ;  /* 0x0000001e06167981 */ /* 0x000324000c1e1500 */
[----:B------:R-:W-:-:S02]  /*4950*/  IMAD.WIDE R10, R179, 0x2, R90 ;  /* 0x00000002b30a7825 */ /* 0x000fc400078e025a */
[----:B------:R0:W4:Y:S02]  /*4960*/  LDG.E.U16 R28, desc[UR30][R8.64] ;  /* 0x0000001e081c7981 */ /* 0x000124000c1e1500 */
[C---:B------:R-:W-:Y:S02]  /*4970*/  IMAD.WIDE R12, R179.reuse, 0x2, R86 ;  /* 0x00000002b30c7825 */ /* 0x040fe400078e0256 */
[----:B------:R0:W4:Y:S02]  /*4980*/  LDG.E.U16 R30, desc[UR30][R10.64] ;  /* 0x0000001e0a1e7981 */ /* 0x000124000c1e1500 */
[C---:B------:R-:W-:Y:S02]  /*4990*/  IMAD.WIDE R14, R179.reuse, 0x2, R82 ;  /* 0x00000002b30e7825 */ /* 0x040fe400078e0252 */
[----:B------:R1:W4:Y:S02]  /*49a0*/  LDG.E.U16 R32, desc[UR30][R12.64] ;  /* 0x0000001e0c207981 */ /* 0x000324000c1e1500 */
[----:B------:R-:W-:-:S02]  /*49b0*/  IMAD.WIDE R16, R179, 0x2, R78 ;  /* 0x00000002b3107825 */ /* 0x000fc400078e024e */
[----:B------:R1:W4:Y:S02]  /*49c0*/  LDG.E.U16 R24, desc[UR30][R14.64] ;  /* 0x0000001e0e187981 */ /* 0x000324000c1e1500 */
[C---:B0-----:R-:W-:Y:S02]  /*49d0*/  IMAD.WIDE R4, R179.reuse, 0x2, R74 ;  /* 0x00000002b3047825 */ /* 0x041fe400078e024a */
[----:B------:R0:W4:Y:S02]  /*49e0*/  LDG.E.U16 R34, desc[UR30][R16.64] ;  /* 0x0000001e10227981 */ /* 0x000124000c1e1500 */
[C---:B-1----:R-:W-:Y:S02]  /*49f0*/  IMAD.WIDE R6, R179.reuse, 0x2, R70 ;  /* 0x00000002b3067825 */ /* 0x042fe400078e0246 */
[----:B------:R-:W4:Y:S02]  /*4a00*/  LDG.E.U16 R4, desc[UR30][R4.64] ;  /* 0x0000001e04047981 */ /* 0x000f24000c1e1500 */
[----:B------:R-:W-:-:S02]  /*4a10*/  IMAD.WIDE R18, R179, 0x2, R66 ;  /* 0x00000002b3127825 */ /* 0x000fc400078e0242 */
[----:B------:R-:W4:Y:S02]  /*4a20*/  LDG.E.U16 R6, desc[UR30][R6.64] ;  /* 0x0000001e06067981 */ /* 0x000f24000c1e1500 */
[C---:B------:R-:W-:Y:S02]  /*4a30*/  IMAD.WIDE R20, R179.reuse, 0x2, R62 ;  /* 0x00000002b3147825 */ /* 0x040fe400078e023e */
[----:B------:R-:W4:Y:S02]  /*4a40*/  LDG.E.U16 R18, desc[UR30][R18.64] ;  /* 0x0000001e12127981 */ /* 0x000f24000c1e1500 */
[C---:B------:R-:W-:Y:S02]  /*4a50*/  IMAD.WIDE R8, R179.reuse, 0x2, R58 ;  /* 0x00000002b3087825 */ /* 0x040fe400078e023a */
[----:B------:R-:W4:Y:S02]  /*4a60*/  LDG.E.U16 R20, desc[UR30][R20.64] ;  /* 0x0000001e14147981 */ /* 0x000f24000c1e1500 */
[----:B------:R-:W-:-:S02]  /*4a70*/  IMAD.WIDE R10, R179, 0x2, R54 ;  /* 0x00000002b30a7825 */ /* 0x000fc400078e0236 */
[----:B------:R-:W4:Y:S02]  /*4a80*/  LDG.E.U16 R8, desc[UR30][R8.64] ;  /* 0x0000001e08087981 */ /* 0x000f24000c1e1500 */
[C---:B------:R-:W-:Y:S02]  /*4a90*/  IMAD.WIDE R12, R179.reuse, 0x2, R50 ;  /* 0x00000002b30c7825 */ /* 0x040fe400078e0232 */
[----:B------:R-:W4:Y:S02]  /*4aa0*/  LDG.E.U16 R10, desc[UR30][R10.64] ;  /* 0x0000001e0a0a7981 */ /* 0x000f24000c1e1500 */
[C---:B------:R-:W-:Y:S02]  /*4ab0*/  IMAD.WIDE R14, R179.reuse, 0x2, R46 ;  /* 0x00000002b30e7825 */ /* 0x040fe400078e022e */
[----:B------:R-:W4:Y:S02]  /*4ac0*/  LDG.E.U16 R12, desc[UR30][R12.64] ;  /* 0x0000001e0c0c7981 */ /* 0x000f24000c1e1500 */
[----:B0-----:R-:W-:-:S02]  /*4ad0*/  IMAD.WIDE R16, R179, 0x2, R42 ;  /* 0x00000002b3107825 */ /* 0x001fc400078e022a */
[----:B------:R-:W4:Y:S04]  /*4ae0*/  LDG.E.U16 R14, desc[UR30][R14.64] ;  /* 0x0000001e0e0e7981 */ /* 0x000f28000c1e1500 */
[----:B------:R-:W4:Y:S01]  /*4af0*/  LDG.E.U16 R16, desc[UR30][R16.64] ;  /* 0x0000001e10107981 */ /* 0x000f22000c1e1500 */
[----:B------:R-:W-:Y:S02]  /*4b00*/  UMOV UR4, 0x1 ;  /* 0x0000000100047882 */ /* 0x000fe40000000000 */
[----:B------:R-:W-:-:S04]  /*4b10*/  @!UP1 UIADD3 UR4, UPT, UPT, -UR4, 0x100000, URZ ;  /* 0x0010000004049890 */ /* 0x000fc8000fffe1ff */
[----:B------:R-:W-:Y:S02]  /*4b20*/  @!UP1 USHF.L.U32 UR5, UR4, 0xb, URZ ;  /* 0x0000000b04059899 */ /* 0x000fe400080006ff */
[----:B------:R-:W-:Y:S01]  /*4b30*/  @!UP1 USHF.L.U32 UR4, UR4, 0x1, URZ ;  /* 0x0000000104049899 */ /* 0x000fe200080006ff */
[----:B------:R-:W-:Y:S01]  /*4b40*/  VOTEU.ALL UP3, P1 ;  /* 0x0000000000ff7886 */ /* 0x000fe20000860000 */
[----:B--2---:R0:W-:Y:S04]  /*4b50*/  STS.U16 [R38+UR16+0x4400], R29 ;  /* 0x0044001d26007988 */ /* 0x0041e80008000410 */
[----:B---3--:R0:W-:Y:S04]  /*4b60*/  STS.U16 [R38+UR16+0x4800], R31 ;  /* 0x0048001f26007988 */ /* 0x0081e80008000410 */
[----:B-----5:R0:W-:Y:S04]  /*4b70*/  STS.U16 [R38+UR16+0x4c00], R33 ;  /* 0x004c002126007988 */ /* 0x0201e80008000410 */
        /* <DEDUP_REMOVED lines=29> */
[----:B------:R1:W-:Y:S06]  /*4d50*/  MEMBAR.ALL.CTA ;  /* 0x0000000000007992 */ /* 0x0003ec0000008000 */
[----:B-1----:R-:W-:Y:S04]  /*4d60*/  FENCE.VIEW.ASYNC.S ;  /* 0x00000000000073c6 */ /* 0x002fe80000000000 */
[----:B------:R-:W1:Y:S02]  /*4d70*/  FENCE.VIEW.ASYNC.S ;  /* 0x00000000000073c6 */ /* 0x000e640000000000 */
[----:B-1----:R0:W1:Y:S02]  /*4d80*/  @!UP3 SYNCS.EXCH.64 URZ, [UR16+0xe010], UR4 ;  /* 0x00e0100410ffb5b2 */ /* 0x0020640008000100 */
[----:B-1----:R-:W-:Y:S06]  /*4d90*/  BAR.SYNC.DEFER_BLOCKING 0x0 ;  /* 0x0000000000007b1d */ /* 0x002fec0000010000 */
[----:B0-----:R-:W-:Y:S05]  /*4da0*/  BRA.U UP2, `(.L_x_13) ;  /* 0x00000001024c7547 */ /* 0x001fea000b800000 */
[----:B------:R-:W-:Y:S01]  /*4db0*/  UIADD3 UR4, UPT, UPT, UR16, 0xe010, URZ ;  /* 0x0000e01010047890 */ /* 0x000fe2000fffe0ff */
[----:B------:R-:W-:Y:S01]  /*4dc0*/  UMOV UR29, 0x40004040 ;  /* 0x40004040001d7882 */ /* 0x000fe20000000000 */
[----:B------:R-:W-:Y:S01]  /*4dd0*/  UMOV UR27, 0x40004040 ;  /* 0x40004040001b7882 */ /* 0x000fe20000000000 */
[----:B------:R-:W-:Y:S01]  /*4de0*/  UMOV UR12, 0x0 ;  /* 0x00000000000c7882 */ /* 0x000fe20000000000 */
[----:B------:R-:W-:Y:S01]  /*4df0*/  UMOV UR13, 0x4208490 ;  /* 0x04208490000d7882 */ /* 0x000fe20000000000 */
[----:B------:R-:W-:Y:S01]  /*4e00*/  UMOV UR54, 0x0 ;  /* 0x0000000000367882 */ /* 0x000fe20000000000 */
[----:B------:R-:W-:Y:S01]  /*4e10*/  UMOV UR55, 0x4208490 ;  /* 0x0420849000377882 */ /* 0x000fe20000000000 */
[----:B------:R-:W-:Y:S01]  /*4e20*/  UMOV UR56, 0x0 ;  /* 0x0000000000387882 */ /* 0x000fe20000000000 */
[----:B------:R-:W-:Y:S01]  /*4e30*/  UMOV UR57, 0x4208490 ;  /* 0x0420849000397882 */ /* 0x000fe20000000000 */
[----:B------:R0:W-:Y:S01]  /*4e40*/  UTCHMMA gdesc[UR28], gdesc[UR26], tmem[UR20], tmem[UR12], idesc[UR13], !UPT ;  /* 0x00ff0c1a1c0075ea */ /* 0x0001e2000f800014 */
[----:B------:R-:W-:Y:S01]  /*4e50*/  UMOV UR5, URZ ;  /* 0x000000ff00057c82 */ /* 0x000fe20008000000 */
        /* <DEDUP_REMOVED lines=8> */
.L_x_13:
[----:B------:R-:W1:Y:S02]  /*4ee0*/  SYNCS.PHASECHK.TRANS64.TRYWAIT P2, [UR16+0xe010], RZ ;  /* 0x00e010ffff0075a7 */ /* 0x000e640008041110 */
[----:B-1----:R-:W-:Y:S05]  /*4ef0*/  @!P2 BRA `(.L_x_14) ;  /* 0x00000030003ca947 */ /* 0x002fea0003800000 */
.L_x_23:
[----:B------:R-:W-:Y:S01]  /*4f00*/  BAR.SYNC.DEFER_BLOCKING 0x0 ;  /* 0x0000000000007b1d */ /* 0x000fe20000010000 */
[----:B------:R-:W-:Y:S02]  /*4f10*/  IMAD.IADD R184, R176, 0x1, R183 ;  /* 0x00000001b0b87824 */ /* 0x000fe400078e02b7 */
[----:B------:R-:W-:Y:S02]  /*4f20*/  VIADD R183, R183, 0x80 ;  /* 0x00000080b7b77836 */ /* 0x000fe40000000000 */
[C---:B------:R-:W-:Y:S02]  /*4f30*/  VIADD R186, R184.reuse, 0x82 ;  /* 0x00000082b8ba7836 */ /* 0x040fe40000000000 */
[C---:B------:R-:W-:Y:S01]  /*4f40*/  VIADD R188, R184.reuse, 0x80 ;  /* 0x00000080b8bc7836 */ /* 0x040fe20000000000 */
[----:B------:R-:W-:Y:S01]  /*4f50*/  LDTM.16dp32bit_t0_t15.x32 R4, tmem[UR21] ;  /* 0x00000015000479ee */ /* 0x000fe20008a80000 */
[----:B------:R-:W1:Y:S01]  /*4f60*/  LDTM.16dp32bit_t16_t31.x32 R4, tmem[UR21+0x20] ;  /* 0x00002015000479ee */ /* 0x000e620008aa0000 */
[----:B------:R-:W-:Y:S01]  /*4f70*/  VIADD R190, R184, 0x83 ;  /* 0x00000083b8be7836 */ /* 0x000fe20000000000 */
[C---:B------:R-:W-:Y:S01]  /*4f80*/  ISETP.GE.AND P6, PT, R3.reuse, R186, PT ;  /* 0x000000ba0300720c */ /* 0x040fe20003fc6270 */
[----:B------:R-:W-:Y:S01]  /*4f90*/  IMAD.U32 R182, R182, -0x80000000, RZ ;  /* 0x80000000b6b67824 */ /* 0x000fe200078e00ff */
[----:B------:R-:W-:-:S02]  /*4fa0*/  ISETP.GE.AND P2, PT, R3, R188, PT ;  /* 0x000000bc0300720c */ /* 0x000fc40003f46270 */
[----:B------:R-:W-:Y:S01]  /*4fb0*/  ISETP.GT.AND P3, PT, R3, R188, PT ;  /* 0x000000bc0300720c */ /* 0x000fe20003f64270 */
[----:B------:R-:W-:Y:S01]  /*4fc0*/  VIADD R188, R184, 0x84 ;  /* 0x00000084b8bc7836 */ /* 0x000fe20000000000 */
[----:B------:R-:W2:Y:S01]  /*4fd0*/  @!P1 SYNCS.CCTL.IV [UR16+0xe010] ;  /* 0x00e01000ff0099b1 */ /* 0x000ea20008000010 */
[----:B------:R-:W-:Y:S01]  /*4fe0*/  NOP ;  /* 0x0000000000007918 */ /* 0x000fe20000000000 */
[----:B-1----:R-:W-:Y:S01]  /*4ff0*/  FMUL R4, R4, UR69 ;  /* 0x0000004504047c20 */ /* 0x002fe20008400000 */
[----:B------:R-:W-:Y:S01]  /*5000*/  FMUL R186, R5, UR69 ;  /* 0x0000004505ba7c20 */ /* 0x000fe20008400000 */
[----:B------:R-:W-:Y:S01]  /*5010*/  FMUL R6, R6, UR69 ;  /* 0x0000004506067c20 */ /* 0x000fe20008400000 */
[----:B------:R-:W-:Y:S01]  /*5020*/  FMUL R187, R7, UR69 ;  /* 0x0000004507bb7c20 */ /* 0x000fe20008400000 */
[----:B------:R-:W-:Y:S01]  /*5030*/  FMUL R8, R8, UR69 ;  /* 0x0000004508087c20 */ /* 0x000fe20008400000 */
[----:B------:R-:W-:Y:S01]  /*5040*/  FSEL R5, R4, -INF , P2 ;  /* 0xff80000004057808 */ /* 0x000fe20001000000 */
[----:B------:R-:W-:Y:S01]  /*5050*/  FMUL R11, R11, UR69 ;  /* 0x000000450b0b7c20 */ /* 0x000fe20008400000 */
[----:B------:R-:W-:Y:S01]  /*5060*/  FSEL R4, R186, -INF , P3 ;  /* 0xff800000ba047808 */ /* 0x000fe20001800000 */
[----:B------:R-:W-:Y:S01]  /*5070*/  VIADD R186, R184, 0x85 ;  /* 0x00000085b8ba7836 */ /* 0x000fe20000000000 */
[----:B------:R-:W-:Y:S01]  /*5080*/  FSEL R7, R6, -INF , P6 ;  /* 0xff80000006077808 */ /* 0x000fe20003000000 */
[----:B------:R-:W-:Y:S01]  /*5090*/  FMUL R9, R9, UR69 ;  /* 0x0000004509097c20 */ /* 0x000fe20008400000 */
[C---:B------:R-:W-:Y:S01]  /*50a0*/  ISETP.GE.AND P3, PT, R3.reuse, R188, PT ;  /* 0x000000bc0300720c */ /* 0x040fe20003f66270 */
[C---:B------:R-:W-:Y:S01]  /*50b0*/  VIADD R188, R184.reuse, 0x86 ;  /* 0x00000086b8bc7836 */ /* 0x040fe20000000000 */
[C---:B------:R-:W-:Y:S01]  /*50c0*/  ISETP.GE.AND P6, PT, R3.reuse, R186, PT ;  /* 0x000000ba0300720c */ /* 0x040fe20003fc6270 */
[----:B------:R-:W-:Y:S01]  /*50d0*/  VIADD R186, R184, 0x87 ;  /* 0x00000087b8ba7836 */ /* 0x000fe20000000000 */
[----:B------:R-:W-:Y:S01]  /*50e0*/  FSEL R6, R8, -INF , P3 ;  /* 0xff80000008067808 */ /* 0x000fe20001800000 */
[----:B------:R-:W-:Y:S01]  /*50f0*/  FMUL R8, R10, UR69 ;  /* 0x000000450a087c20 */ /* 0x000fe20008400000 */
[C---:B------:R-:W-:Y:S01]  /*5100*/  VIADD R10, R184.reuse, 0x8a ;  /* 0x0000008ab80a7836 */ /* 0x040fe20000000000 */
[----:B------:R-:W-:Y:S01]  /*5110*/  ISETP.GE.AND P2, PT, R3, R190, PT ;  /* 0x000000be0300720c */ /* 0x000fe20003f46270 */
[----:B------:R-:W-:Y:S01]  /*5120*/  FMUL R17, R17, UR69 ;  /* 0x0000004511117c20 */ /* 0x000fe20008400000 */
[----:B------:R-:W-:Y:S01]  /*5130*/  ISETP.GE.AND P3, PT, R3, R186, PT ;  /* 0x000000ba0300720c */ /* 0x000fe20003f66270 */
[----:B------:R-:W-:Y:S01]  /*5140*/  VIADD R186, R184, 0x88 ;  /* 0x00000088b8ba7836 */ /* 0x000fe20000000000 */
[----:B------:R-:W-:Y:S01]  /*5150*/  FSEL R187, R187, -INF , P2 ;  /* 0xff800000bbbb7808 */ /* 0x000fe20001000000 */
[----:B------:R-:W-:Y:S01]  /*5160*/  FMUL R13, R13, UR69 ;  /* 0x000000450d0d7c20 */ /* 0x000fe20008400000 */
[----:B------:R-:W-:Y:S01]  /*5170*/  FSEL R11, R11, -INF , P3 ;  /* 0xff8000000b0b7808 */ /* 0x000fe20001800000 */
[----:B------:R-:W-:Y:S01]  /*5180*/  FMUL R15, R15, UR69 ;  /* 0x000000450f0f7c20 */ /* 0x000fe20008400000 */
[----:B------:R-:W-:Y:S01]  /*5190*/  ISETP.GE.AND P3, PT, R3, R10, PT ;  /* 0x0000000a0300720c */ /* 0x000fe20003f66270 */
[----:B------:R-:W-:Y:S01]  /*51a0*/  FMUL R10, R12, UR69 ;  /* 0x000000450c0a7c20 */ /* 0x000fe20008400000 */
[----:B------:R-:W-:Y:S01]  /*51b0*/  FMUL R12, R14, UR69 ;  /* 0x000000450e0c7c20 */ /* 0x000fe20008400000 */
[----:B------:R-:W-:Y:S01]  /*51c0*/  FSEL R9, R9, -INF , P6 ;  /* 0xff80000009097808 */ /* 0x000fe20003000000 */
[C---:B------:R-:W-:Y:S01]  /*51d0*/  VIADD R14, R184.reuse, 0x8d ;  /* 0x0000008db80e7836 */ /* 0x040fe20000000000 */
[C---:B------:R-:W-:Y:S01]  /*51e0*/  ISETP.GE.AND P2, PT, R3.reuse, R188, PT ;  /* 0x000000bc0300720c */ /* 0x040fe20003f46270 */
[C---:B------:R-:W-:Y:S01]  /*51f0*/  VIADD R188, R184.reuse, 0x89 ;  /* 0x00000089b8bc7836 */ /* 0x040fe20000000000 */
[----:B------:R-:W-:Y:S01]  /*5200*/  ISETP.GE.AND P6, PT, R3, R186, PT ;  /* 0x000000ba0300720c */ /* 0x000fe20003fc6270 */
[----:B------:R-:W-:Y:S01]  /*5210*/  VIADD R186, R184, 0x8b ;  /* 0x0000008bb8ba7836 */ /* 0x000fe20000000000 */
[----:B------:R-:W-:Y:S01]  /*5220*/  FSEL R12, R12, -INF , P3 ;  /* 0xff8000000c0c7808 */ /* 0x000fe20001800000 */
[----:B------:R-:W-:Y:S01]  /*5230*/  FMUL R19, R19, UR69 ;  /* 0x0000004513137c20 */ /* 0x000fe20008400000 */
[----:B------:R-:W-:Y:S01]  /*5240*/  ISETP.GE.AND P3, PT, R3, R14, PT ;  /* 0x0000000e0300720c */ /* 0x000fe20003f66270 */
[----:B------:R-:W-:Y:S01]  /*5250*/  FMUL R14, R16, UR69 ;  /* 0x00000045100e7c20 */ /* 0x000fe20008400000 */
[----:B------:R-:W-:Y:S01]  /*5260*/  FSEL R8, R8, -INF , P2 ;  /* 0xff80000008087808 */ /* 0x000fe20001000000 */
[----:B------:R-:W-:Y:S01]  /*5270*/  FMUL R22, R22, UR69 ;  /* 0x0000004516167c20 */ /* 0x000fe20008400000 */
[----:B------:R-:W-:Y:S01]  /*5280*/  FSEL R10, R10, -INF , P6 ;  /* 0xff8000000a0a7808 */ /* 0x000fe20003000000 */
[----:B------:R-:W-:Y:S01]  /*5290*/  FMUL R21, R21, UR69 ;  /* 0x0000004515157c20 */ /* 0x000fe20008400000 */
[C---:B------:R-:W-:Y:S01]  /*52a0*/  ISETP.GE.AND P2, PT, R3.reuse, R188, PT ;  /* 0x000000bc0300720c */ /* 0x040fe20003f46270 */
[C---:B------:R-:W-:Y:S01]  /*52b0*/  VIADD R188, R184.reuse, 0x8c ;  /* 0x0000008cb8bc7836 */ /* 0x040fe20000000000 */
[----:B------:R-:W-:Y:S01]  /*52c0*/  ISETP.GE.AND P6, PT, R3, R186, PT ;  /* 0x000000ba0300720c */ /* 0x000fe20003fc6270 */
[C---:B------:R-:W-:Y:S01]  /*52d0*/  VIADD R186, R184.reuse, 0x8e ;  /* 0x0000008eb8ba7836 */ /* 0x040fe20000000000 */
[--C-:B------:R-:W-:Y:S01]  /*52e0*/  LOP3.LUT R16, R183, 0x1a, R36.reuse, 0xfe, !PT ;  /* 0x0000001ab7107812 */ /* 0x100fe200078efe24 */
        /* <DEDUP_REMOVED lines=13> */
[--C-:B------:R-:W-:Y:S01]  /*53c0*/  LOP3.LUT R186, R183, 0x10, R36.reuse, 0xfe, !PT ;  /* 0x00000010b7ba7812 */ /* 0x100fe200078efe24 */
[----:B------:R-:W-:Y:S01]  /*53d0*/  FMUL R27, R27, UR69 ;  /* 0x000000451b1b7c20 */ /* 0x000fe20008400000 */
[----:B------:R-:W-:Y:S01]  /*53e0*/  FSEL R14, R14, -INF , P2 ;  /* 0xff8000000e0e7808 */ /* 0x000fe20001000000 */
[----:B------:R-:W-:Y:S01]  /*53f0*/  FMUL R28, R28, UR69 ;  /* 0x000000451c1c7c20 */ /* 0x000fe20008400000 */
[----:B------:R-:W-:Y:S01]  /*5400*/  FSEL R16, R16, -INF , P6 ;  /* 0xff80000010107808 */ /* 0x000fe20003000000 */
[----:B------:R-:W-:Y:S01]  /*5410*/  FMUL R29, R29, UR69 ;  /* 0x000000451d1d7c20 */ /* 0x000fe20008400000 */
[C---:B------:R-:W-:Y:S01]  /*5420*/  ISETP.GE.AND P2, PT, R3.reuse, R184, PT ;  /* 0x000000b80300720c */ /* 0x040fe20003f46270 */
[----:B------:R-:W-:Y:S01]  /*5430*/  FMUL R30, R30, UR69 ;  /* 0x000000451e1e7c20 */ /* 0x000fe20008400000 */
[----:B------:R-:W-:Y:S01]  /*5440*/  ISETP.GE.AND P6, PT, R3, R186, PT ;  /* 0x000000ba0300720c */ /* 0x000fe20003fc6270 */
[----:B------:R-:W-:Y:S01]  /*5450*/  FMUL R34, R34, UR69 ;  /* 0x0000004522227c20 */ /* 0x000fe20008400000 */
[C-C-:B------:R-:W-:Y:S01]  /*5460*/  LOP3.LUT R184, R183.reuse, 0x12, R36.reuse, 0xfe, !PT ;  /* 0x00000012b7b87812 */ /* 0x140fe200078efe24 */
[----:B------:R-:W-:Y:S01]  /*5470*/  FMUL R32, R32, UR69 ;  /* 0x0000004520207c20 */ /* 0x000fe20008400000 */
[----:B------:R-:W-:Y:S01]  /*5480*/  LOP3.LUT R20, R183, 0x11, R36, 0xfe, !PT ;  /* 0x00000011b7147812 */ /* 0x000fe200078efe24 */
[----:B------:R-:W-:Y:S01]  /*5490*/  FMUL R33, R33, UR69 ;  /* 0x0000004521217c20 */ /* 0x000fe20008400000 */
[----:B------:R-:W-:Y:S01]  /*54a0*/  FSEL R19, R19, -INF , P2 ;  /* 0xff80000013137808 */ /* 0x000fe20001000000 */
[----:B------:R-:W-:Y:S01]  /*54b0*/  FMUL R35, R35, UR69 ;  /* 0x0000004523237c20 */ /* 0x000fe20008400000 */
[----:B------:R-:W-:-:S02]  /*54c0*/  FSEL R18, R18, -INF , P6 ;  /* 0xff80000012127808 */ /* 0x000fc40003000000 */
[C---:B------:R-:W-:Y:S02]  /*54d0*/  ISETP.GE.AND P2, PT, R3.reuse, R184, PT ;  /* 0x000000b80300720c */ /* 0x040fe40003f46270 */
[----:B------:R-:W-:Y:S02]  /*54e0*/  ISETP.GE.AND P6, PT, R3, R20, PT ;  /* 0x000000140300720c */ /* 0x000fe40003fc6270 */
[----:B------:R-:W-:Y:S02]  /*54f0*/  LOP3.LUT R20, R183, 0x15, R36, 0xfe, !PT ;  /* 0x00000015b7147812 */ /* 0x000fe400078efe24 */
[----:B------:R-:W-:Y:S02]  /*5500*/  FSEL R22, R22, -INF , P2 ;  /* 0xff80000016167808 */ /* 0x000fe40001000000 */
[----:B------:R-:W-:Y:S02]  /*5510*/  ISETP.GE.AND P2, PT, R3, R20, PT ;  /* 0x000000140300720c */ /* 0x000fe40003f46270 */
[----:B------:R-:W-:-:S02]  /*5520*/  FMNMX3 R20, R5, R4, R7, !PT ;  /* 0x0000000405147276 */ /* 0x000fc40007800007 */
[----:B------:R-:W-:Y:S02]  /*5530*/  LOP3.LUT R184, R183, 0x13, R36, 0xfe, !PT ;  /* 0x00000013b7b87812 */ /* 0x000fe400078efe24 */
[----:B------:R-:W-:Y:S02]  /*5540*/  FMNMX3 R20, R20, R187, R6, !PT ;  /* 0x000000bb14147276 */ /* 0x000fe40007800006 */
[----:B------:R-:W-:Y:S02]  /*5550*/  FSEL R21, R21, -INF , P6 ;  /* 0xff80000015157808 */ /* 0x000fe40003000000 */
[----:B------:R-:W-:Y:S02]  /*5560*/  FMNMX3 R20, R20, R9, R8, !PT ;  /* 0x0000000914147276 */ /* 0x000fe40007800008 */
[----:B------:R-:W-:Y:S02]  /*5570*/  ISETP.GE.AND P6, PT, R3, R184, PT ;  /* 0x000000b80300720c */ /* 0x000fe40003fc6270 */
[----:B------:R-:W-:-:S02]  /*5580*/  FMNMX3 R20, R20, R11, R10, !PT ;  /* 0x0000000b14147276 */ /* 0x000fc4000780000a */
[----:B------:R-:W-:Y:S02]  /*5590*/  LOP3.LUT R184, R183, 0x14, R36, 0xfe, !PT ;  /* 0x00000014b7b87812 */ /* 0x000fe400078efe24 */
[----:B------:R-:W-:Y:S02]  /*55a0*/  FMNMX3 R20, R20, R13, R12, !PT ;  /* 0x0000000d14147276 */ /* 0x000fe4000780000c */
[----:B------:R-:W-:Y:S02]  /*55b0*/  FSEL R23, R23, -INF , P6 ;  /* 0xff80000017177808 */ /* 0x000fe40003000000 */
[----:B------:R-:W-:Y:S02]  /*55c0*/  FMNMX3 R20, R20, R15, R14, !PT ;  /* 0x0000000f14147276 */ /* 0x000fe4000780000e */
[----:B------:R-:W-:Y:S02]  /*55d0*/  ISETP.GE.AND P6, PT, R3, R184, PT ;  /* 0x000000b80300720c */ /* 0x000fe40003fc6270 */
[----:B------:R-:W-:-:S02]  /*55e0*/  LOP3.LUT R184, R183, 0x17, R36, 0xfe, !PT ;  /* 0x00000017b7b87812 */ /* 0x000fc400078efe24 */
[----:B------:R-:W-:Y:S02]  /*55f0*/  LOP3.LUT R186, R183, 0x16, R36, 0xfe, !PT ;  /* 0x00000016b7ba7812 */ /* 0x000fe400078efe24 */
[----:B------:R-:W-:Y:S02]  /*5600*/  FMNMX3 R20, R20, R17, R16, !PT ;  /* 0x0000001114147276 */ /* 0x000fe40007800010 */
[----:B------:R-:W-:Y:S02]  /*5610*/  FSEL R24, R24, -INF , P6 ;  /* 0xff80000018187808 */ /* 0x000fe40003000000 */
[----:B------:R-:W-:Y:S02]  /*5620*/  FSEL R25, R25, -INF , P2 ;  /* 0xff80000019197808 */ /* 0x000fe40001000000 */
[C---:B------:R-:W-:Y:S02]  /*5630*/  ISETP.GE.AND P6, PT, R3.reuse, R184, PT ;  /* 0x000000b80300720c */ /* 0x040fe40003fc6270 */
[----:B------:R-:W-:-:S02]  /*5640*/  ISETP.GE.AND P2, PT, R3, R186, PT ;  /* 0x000000ba0300720c */ /* 0x000fc40003f46270 */
[C-C-:B------:R-:W-:Y:S02]  /*5650*/  LOP3.LUT R184, R183.reuse, 0x19, R36.reuse, 0xfe, !PT ;  /* 0x00000019b7b87812 */ /* 0x140fe400078efe24 */
[----:B------:R-:W-:Y:S02]  /*5660*/  LOP3.LUT R186, R183, 0x18, R36, 0xfe, !PT ;  /* 0x00000018b7ba7812 */ /* 0x000fe400078efe24 */
[----:B------:R-:W-:Y:S02]  /*5670*/  FMNMX3 R20, R20, R19, R18, !PT ;  /* 0x0000001314147276 */ /* 0x000fe40007800012 */
[----:B------:R-:W-:Y:S02]  /*5680*/  FSEL R26, R26, -INF , P2 ;  /* 0xff8000001a1a7808 */ /* 0x000fe40001000000 */
[----:B------:R-:W-:Y:S02]  /*5690*/  FSEL R27, R27, -INF , P6 ;  /* 0xff8000001b1b7808 */ /* 0x000fe40003000000 */
[----:B------:R-:W-:-:S02]  /*56a0*/  ISETP.GE.AND P2, PT, R3, R184, PT ;  /* 0x000000b80300720c */ /* 0x000fc40003f46270 */
[----:B------:R-:W-:Y:S02]  /*56b0*/  ISETP.GE.AND P6, PT, R3, R186, PT ;  /* 0x000000ba0300720c */ /* 0x000fe40003fc6270 */
[----:B------:R-:W-:Y:S02]  /*56c0*/  FMNMX3 R20, R20, R21, R22, !PT ;  /* 0x0000001514147276 */ /* 0x000fe40007800016 */
[C-C-:B------:R-:W-:Y:S02]  /*56d0*/  LOP3.LUT R184, R183.reuse, 0x1e, R36.reuse, 0xfe, !PT ;  /* 0x0000001eb7b87812 */ /* 0x140fe400078efe24 */
[----:B------:R-:W-:Y:S02]  /*56e0*/  LOP3.LUT R186, R183, 0x1d, R36, 0xfe, !PT ;  /* 0x0000001db7ba7812 */ /* 0x000fe400078efe24 */
[----:B------:R-:W-:Y:S02]  /*56f0*/  FSEL R28, R28, -INF , P6 ;  /* 0xff8000001c1c7808 */ /* 0x000fe40003000000 */
[----:B------:R-:W-:-:S02]  /*5700*/  FMNMX3 R20, R20, R23, R24, !PT ;  /* 0x0000001714147276 */ /* 0x000fc40007800018 */
[----:B------:R-:W-:Y:S02]  /*5710*/  ISETP.GE.AND P6, PT, R3, R184, PT ;  /* 0x000000b80300720c */ /* 0x000fe40003fc6270 */
[----:B------:R-:W-:Y:S02]  /*5720*/  FSEL R29, R29, -INF , P2 ;  /* 0xff8000001d1d7808 */ /* 0x000fe40001000000 */
[--C-:B------:R-:W-:Y:S02]  /*5730*/  LOP3.LUT R184, R183, 0x1c, R36.reuse, 0xfe, !PT ;  /* 0x0000001cb7b87812 */ /* 0x100fe400078efe24 */
[----:B------:R-:W-:Y:S02]  /*5740*/  ISETP.GE.AND P2, PT, R3, R186, PT ;  /* 0x000000ba0300720c */ /* 0x000fe40003f46270 */
[----:B------:R-:W-:Y:S02]  /*5750*/  LOP3.LUT R186, R183, 0x1b, R36, 0xfe, !PT ;  /* 0x0000001bb7ba7812 */ /* 0x000fe400078efe24 */
[----:B------:R-:W-:-:S02]  /*5760*/  FMNMX3 R20, R20, R25, R26, !PT ;  /* 0x0000001914147276 */ /* 0x000fc4000780001a */
[----:B------:R-:W-:Y:S02]  /*5770*/  FSEL R30, R30, -INF , P3 ;  /* 0xff8000001e1e7808 */ /* 0x000fe40001800000 */
[----:B------:R-:W-:Y:S01]  /*5780*/  ISETP.GE.AND P3, PT, R3, R184, PT ;  /* 0x000000b80300720c */ /* 0x000fe20003f66270 */
[----:B------:R-:W-:Y:S01]  /*5790*/  FMUL R184, R31, UR69 ;  /* 0x000000451fb87c20 */ /* 0x000fe20008400000 */
[----:B------:R-:W-:Y:S02]  /*57a0*/  FSEL R195, R34, -INF , P6 ;  /* 0xff80000022c37808 */ /* 0x000fe40003000000 */
[----:B------:R-:W-:Y:S02]  /*57b0*/  ISETP.GE.AND P6, PT, R3, R186, PT ;  /* 0x000000ba0300720c */ /* 0x000fe40003fc6270 */
[----:B------:R-:W-:Y:S02]  /*57c0*/  FMNMX3 R20, R20, R27, R28, !PT ;  /* 0x0000001b14147276 */ /* 0x000fe4000780001c */
[----:B------:R-:W-:-:S02]  /*57d0*/  LOP3.LUT R34, R183, 0x1f, R36, 0xfe, !PT ;  /* 0x0000001fb7227812 */ /* 0x000fc400078efe24 */
[----:B------:R-:W-:Y:S02]  /*57e0*/  FSEL R31, R32, -INF , P3 ;  /* 0xff800000201f7808 */ /* 0x000fe40001800000 */
[----:B------:R-:W-:Y:S02]  /*57f0*/  FSEL R184, R184, -INF , P6 ;  /* 0xff800000b8b87808 */ /* 0x000fe40003000000 */
[----:B------:R-:W-:Y:S02]  /*5800*/  FMNMX3 R20, R20, R29, R30, !PT ;  /* 0x0000001d14147276 */ /* 0x000fe4000780001e */
[----:B------:R-:W-:Y:S02]  /*5810*/  ISETP.GE.AND P3, PT, R3, R34, PT ;  /* 0x000000220300720c */ /* 0x000fe40003f66270 */
[----:B------:R-:W-:Y:S02]  /*5820*/  FSEL R34, R33, -INF , P2 ;  /* 0xff80000021227808 */ /* 0x000fe40001000000 */
[----:B------:R-:W-:-:S02]  /*5830*/  FMNMX3 R20, R20, R184, R31, !PT ;  /* 0x000000b814147276 */ /* 0x000fc4000780001f */
[----:B------:R-:W-:Y:S02]  /*5840*/  FSEL R197, R35, -INF , P3 ;  /* 0xff80000023c57808 */ /* 0x000fe40001800000 */
[----:B------:R-:W-:Y:S02]  /*5850*/  FMNMX3 R20, R20, R34, R195, !PT ;  /* 0x0000002214147276 */ /* 0x000fe400078000c3 */
[----:B------:R-:W-:Y:S02]  /*5860*/  LEA R32, R39, UR16, 0x2 ;  /* 0x0000001027207c11 */ /* 0x000fe4000f8e10ff */
[----:B------:R-:W-:-:S05]  /*5870*/  FMNMX R20, R197, R20, !PT ;  /* 0x00000014c5147209 */ /* 0x000fca0007800000 */
[----:B------:R-:W1:Y:S02]  /*5880*/  SHFL.BFLY PT, R33, R20, 0x10, 0x1f ;  /* 0x0e001f0014217f89 */ /* 0x000e6400000e0000 */
[----:B-1----:R-:W-:-:S05]  /*5890*/  FMNMX R188, R20, R33, !PT ;  /* 0x0000002114bc7209 */ /* 0x002fca0007800000 */
[----:B--2---:R-:W-:Y:S01]  /*58a0*/  @!P4 STS [R41+UR16+0x4000], R188 ;  /* 0x004000bc2900c988 */ /* 0x004fe20008000810 */
[----:B------:R-:W-:Y:S06]  /*58b0*/  BAR.SYNC.DEFER_BLOCKING 0x0 ;  /* 0x0000000000007b1d */ /* 0x000fec0000010000 */
[----:B------:R-:W1:Y:S04]  /*58c0*/  @!P5 LDS R173, [R32+0x4000] ;  /* 0x0040000020add984 */ /* 0x000e680000000800 */
[----:B-1----:R-:W1:Y:S02]  /*58d0*/  SHFL.BFLY PT, R186, R173, 0x1, 0x1f ;  /* 0x0c201f00adba7f89 */ /* 0x002e6400000e0000 */
[----:B-1----:R-:W-:-:S05]  /*58e0*/  FMNMX R33, R173, R186, !PT ;  /* 0x000000baad217209 */ /* 0x002fca0007800000 */
[----:B------:R-:W-:Y:S01]  /*58f0*/  @P0 STS [R32+0x4000], R33 ;  /* 0x0040002120000388 */ /* 0x000fe20000000800 */
[----:B------:R-:W-:Y:S06]  /*5900*/  BAR.SYNC.DEFER_BLOCKING 0x0 ;  /* 0x0000000000007b1d */ /* 0x000fec0000010000 */
[----:B------:R-:W1:Y:S02]  /*5910*/  LDS R20, [R152+UR16+0x4000] ;  /* 0x0040001098147984 */ /* 0x000e640008000800 */
[----:B-1----:R-:W-:-:S05]  /*5920*/  FMNMX R20, R20, R185, !PT ;  /* 0x000000b914147209 */ /* 0x002fca0007800000 */
        /* <DEDUP_REMOVED lines=8> */
[----:B------:R-:W-:Y:S01]  /*59b0*/  MUFU.EX2 R218, R5 ;  /* 0x0000000500da7308 */ /* 0x000fe20000000800 */
[--C-:B------:R-:W-:Y:S01]  /*59c0*/  FADD R6, R6, -R20.reuse ;  /* 0x8000001406067221 */ /* 0x100fe20000000000 */
[--C-:B------:R-:W-:Y:S01]  /*59d0*/  FADD R9, R9, -R20.reuse ;  /* 0x8000001409097221 */ /* 0x100fe20000000000 */
[--C-:B------:R-:W-:Y:S01]  /*59e0*/  FADD R8, R8, -R20.reuse ;  /* 0x8000001408087221 */ /* 0x100fe20000000000 */
[--C-:B------:R-:W-:Y:S01]  /*59f0*/  FADD R11, R11, -R20.reuse ;  /* 0x800000140b0b7221 */ /* 0x100fe20000000000 */
[----:B------:R-:W-:Y:S01]  /*5a00*/  FMUL R6, R6, 1.4426950216293334961 ;  /* 0x3fb8aa3b06067820 */ /* 0x000fe20000400000 */
[----:B------:R-:W-:Y:S01]  /*5a10*/  FMUL R9, R9, 1.4426950216293334961 ;  /* 0x3fb8aa3b09097820 */ /* 0x000fe20000400000 */
[----:B------:R-:W-:Y:S01]  /*5a20*/  FMUL R8, R8, 1.4426950216293334961 ;  /* 0x3fb8aa3b08087820 */ /* 0x000fe20000400000 */
[----:B------:R-:W1:Y:S01]  /*5a30*/  MUFU.EX2 R215, R4 ;  /* 0x0000000400d77308 */ /* 0x000e620000000800 */
[----:B------:R-:W-:Y:S01]  /*5a40*/  FMUL R11, R11, 1.4426950216293334961 ;  /* 0x3fb8aa3b0b0b7820 */ /* 0x000fe20000400000 */
[--C-:B------:R-:W-:Y:S01]  /*5a50*/  FADD R10, R10, -R20.reuse ;  /* 0x800000140a0a7221 */ /* 0x100fe20000000000 */
[--C-:B------:R-:W-:Y:S01]  /*5a60*/  FADD R13, R13, -R20.reuse ;  /* 0x800000140d0d7221 */ /* 0x100fe20000000000 */
[--C-:B------:R-:W-:Y:S01]  /*5a70*/  FADD R12, R12, -R20.reuse ;  /* 0x800000140c0c7221 */ /* 0x100fe20000000000 */
[--C-:B------:R-:W-:Y:S01]  /*5a80*/  FADD R15, R15, -R20.reuse ;  /* 0x800000140f0f7221 */ /* 0x100fe20000000000 */
[----:B------:R-:W-:Y:S01]  /*5a90*/  FMUL R10, R10, 1.4426950216293334961 ;  /* 0x3fb8aa3b0a0a7820 */ /* 0x000fe20000400000 */
[----:B------:R-:W-:Y:S01]  /*5aa0*/  FMUL R13, R13, 1.4426950216293334961 ;  /* 0x3fb8aa3b0d0d7820 */ /* 0x000fe20000400000 */
[----:B------:R-:W2:Y:S01]  /*5ab0*/  MUFU.EX2 R213, R7 ;  /* 0x0000000700d57308 */ /* 0x000ea20000000800 */
[----:B------:R-:W-:Y:S01]  /*5ac0*/  FMUL R12, R12, 1.4426950216293334961 ;  /* 0x3fb8aa3b0c0c7820 */ /* 0x000fe20000400000 */
[----:B------:R-:W-:Y:S01]  /*5ad0*/  FMUL R15, R15, 1.4426950216293334961 ;  /* 0x3fb8aa3b0f0f7820 */ /* 0x000fe20000400000 */
[--C-:B------:R-:W-:Y:S01]  /*5ae0*/  FADD R14, R14, -R20.reuse ;  /* 0x800000140e0e7221 */ /* 0x100fe20000000000 */
[--C-:B------:R-:W-:Y:S01]  /*5af0*/  FADD R17, R17, -R20.reuse ;  /* 0x8000001411117221 */ /* 0x100fe20000000000 */
[--C-:B------:R-:W-:Y:S01]  /*5b00*/  FADD R16, R16, -R20.reuse ;  /* 0x8000001410107221 */ /* 0x100fe20000000000 */
[--C-:B------:R-:W-:Y:S01]  /*5b10*/  FADD R19, R19, -R20.reuse ;  /* 0x8000001413137221 */ /* 0x100fe20000000000 */
[----:B------:R-:W-:Y:S01]  /*5b20*/  FMUL R14, R14, 1.4426950216293334961 ;  /* 0x3fb8aa3b0e0e7820 */ /* 0x000fe20000400000 */
[----:B------:R-:W3:Y:S01]  /*5b30*/  MUFU.EX2 R216, R187 ;  /* 0x000000bb00d87308 */ /* 0x000ee20000000800 */
[----:B-1----:R-:W-:Y:S01]  /*5b40*/  FADD R4, R218, R215 ;  /* 0x000000d7da047221 */ /* 0x002fe20000000000 */
[----:B------:R-:W-:Y:S01]  /*5b50*/  FMUL R17, R17, 1.4426950216293334961 ;  /* 0x3fb8aa3b11117820 */ /* 0x000fe20000400000 */
[--C-:B------:R-:W-:Y:S01]  /*5b60*/  FADD R18, R18, -R20.reuse ;  /* 0x8000001412127221 */ /* 0x100fe20000000000 */
[----:B------:R-:W-:Y:S01]  /*5b70*/  FMUL R19, R19, 1.4426950216293334961 ;  /* 0x3fb8aa3b13137820 */ /* 0x000fe20000400000 */
[--C-:B------:R-:W-:Y:S01]  /*5b80*/  FADD R21, R21, -R20.reuse ;  /* 0x8000001415157221 */ /* 0x100fe20000000000 */
[--C-:B------:R-:W-:Y:S01]  /*5b90*/  FADD R22, R22, -R20.reuse ;  /* 0x8000001416167221 */ /* 0x100fe20000000000 */
[----:B------:R-:W-:Y:S01]  /*5ba0*/  FADD R23, R23, -R20 ;  /* 0x8000001417177221 */ /* 0x000fe20000000000 */
[----:B------:R-:W1:Y:S01]  /*5bb0*/  MUFU.EX2 R211, R6 ;  /* 0x0000000600d37308 */ /* 0x000e620000000800 */
[----:B--2---:R-:W-:Y:S01]  /*5bc0*/  FADD R5, R213, R4 ;  /* 0x00000004d5057221 */ /* 0x004fe20000000000 */
[----:B------:R-:W-:Y:S01]  /*5bd0*/  FMUL R21, R21, 1.4426950216293334961 ;  /* 0x3fb8aa3b15157820 */ /* 0x000fe20000400000 */
[--C-:B------:R-:W-:Y:S01]  /*5be0*/  FADD R24, R24, -R20.reuse ;  /* 0x8000001418187221 */ /* 0x100fe20000000000 */
[----:B------:R-:W-:Y:S01]  /*5bf0*/  FMUL R23, R23, 1.4426950216293334961 ;  /* 0x3fb8aa3b17177820 */ /* 0x000fe20000400000 */
[--C-:B------:R-:W-:Y:S01]  /*5c00*/  FADD R25, R25, -R20.reuse ;  /* 0x8000001419197221 */ /* 0x100fe20000000000 */
[--C-:B------:R-:W-:Y:S01]  /*5c10*/  FADD R26, R26, -R20.reuse ;  /* 0x800000141a1a7221 */ /* 0x100fe20000000000 */
[--C-:B------:R-:W-:Y:S01]  /*5c20*/  FADD R27, R27, -R20.reuse ;  /* 0x800000141b1b7221 */ /* 0x100fe20000000000 */
[----:B------:R-:W2:Y:S01]  /*5c30*/  MUFU.EX2 R214, R9 ;  /* 0x0000000900d67308 */ /* 0x000ea20000000800 */
[----:B---3--:R-:W-:Y:S01]  /*5c40*/  FADD R4, R216, R5 ;  /* 0x00000005d8047221 */ /* 0x008fe20000000000 */
[----:B------:R-:W-:Y:S01]  /*5c50*/  FMUL R25, R25, 1.4426950216293334961 ;  /* 0x3fb8aa3b19197820 */ /* 0x000fe20000400000 */
[--C-:B------:R-:W-:Y:S01]  /*5c60*/  FADD R28, R28, -R20.reuse ;  /* 0x800000141c1c7221 */ /* 0x100fe20000000000 */
[----:B------:R-:W-:Y:S01]  /*5c70*/  FMUL R27, R27, 1.4426950216293334961 ;  /* 0x3fb8aa3b1b1b7820 */ /* 0x000fe20000400000 */
[--C-:B------:R-:W-:Y:S01]  /*5c80*/  FADD R29, R29, -R20.reuse ;  /* 0x800000141d1d7221 */ /* 0x100fe20000000000 */
[--C-:B------:R-:W-:Y:S01]  /*5c90*/  FADD R30, R30, -R20.reuse ;  /* 0x800000141e1e7221 */ /* 0x100fe20000000000 */
[----:B------:R-:W-:Y:S01]  /*5ca0*/  FADD R184, R184, -R20 ;  /* 0x80000014b8b87221 */ /* 0x000fe20000000000 */
        /* <DEDUP_REMOVED lines=8> */
[----:B------:R1:W4:Y:S01]  /*5d30*/  MUFU.EX2 R212, R11 ;  /* 0x0000000b00d47308 */ /* 0x0003220000000800 */
[----:B--2---:R-:W-:-:S07]  /*5d40*/  FADD R4, R214, R5 ;  /* 0x00000005d6047221 */ /* 0x004fce0000000000 */
[----:B------:R-:W2:Y:S01]  /*5d50*/  MUFU.EX2 R193, R10 ;  /* 0x0000000a00c17308 */ /* 0x000ea20000000800 */
[----:B---3--:R-:W-:Y:S01]  /*5d60*/  FADD R5, R209, R4 ;  /* 0x00000004d1057221 */ /* 0x008fe20000000000 */
[----:B-1----:R-:W-:Y:S01]  /*5d70*/  FMUL R11, R16, 1.4426950216293334961 ;  /* 0x3fb8aa3b100b7820 */ /* 0x002fe20000400000 */
[----:B------:R-:W-:-:S05]  /*5d80*/  FMUL R16, R28, 1.4426950216293334961 ;  /* 0x3fb8aa3b1c107820 */ /* 0x000fca0000400000 */
[----:B------:R1:W3:Y:S01]  /*5d90*/  MUFU.EX2 R210, R13 ;  /* 0x0000000d00d27308 */ /* 0x0002e20000000800 */
[----:B----4-:R-:W-:-:S07]  /*5da0*/  FADD R4, R212, R5 ;  /* 0x00000005d4047221 */ /* 0x010fce0000000000 */
[----:B------:R4:W5:Y:S01]  /*5db0*/  MUFU.EX2 R191, R12 ;  /* 0x0000000c00bf7308 */ /* 0x0009620000000800 */
[----:B--2---:R-:W-:Y:S01]  /*5dc0*/  FADD R5, R193, R4 ;  /* 0x00000004c1057221 */ /* 0x004fe20000000000 */
[----:B-1----:R-:W-:-:S06]  /*5dd0*/  FMUL R13, R22, 1.4426950216293334961 ;  /* 0x3fb8aa3b160d7820 */ /* 0x002fcc0000400000 */
[----:B------:R1:W2:Y:S01]  /*5de0*/  MUFU.EX2 R208, R15 ;  /* 0x0000000f00d07308 */ /* 0x0002a20000000800 */
[----:B---3--:R-:W-:Y:S01]  /*5df0*/  FADD R4, R210, R5 ;  /* 0x00000005d2047221 */ /* 0x008fe20000000000 */
[----:B----4-:R-:W-:Y:S01]  /*5e00*/  FMUL R12, R18, 1.4426950216293334961 ;  /* 0x3fb8aa3b120c7820 */ /* 0x010fe20000400000 */
[----:B------:R-:W-:Y:S01]  /*5e10*/  FMUL R18, R31, 1.4426950216293334961 ;  /* 0x3fb8aa3b1f127820 */ /* 0x000fe20000400000 */
[----:B------:R-:W-:-:S04]  /*5e20*/  FMUL R31, R34, 1.4426950216293334961 ;  /* 0x3fb8aa3b221f7820 */ /* 0x000fc80000400000 */
[----:B------:R3:W4:Y:S01]  /*5e30*/  MUFU.EX2 R10, R14 ;  /* 0x0000000e000a7308 */ /* 0x0007220000000800 */
[----:B-----5:R-:W-:Y:S01]  /*5e40*/  FADD R5, R191, R4 ;  /* 0x00000004bf057221 */ /* 0x020fe20000000000 */
[----:B-1----:R-:W-:-:S06]  /*5e50*/  FMUL R15, R26, 1.4426950216293334961 ;  /* 0x3fb8aa3b1a0f7820 */ /* 0x002fcc0000400000 */
[----:B------:R1:W5:Y:S01]  /*5e60*/  MUFU.EX2 R189, R17 ;  /* 0x0000001100bd7308 */ /* 0x0003620000000800 */
[----:B--2---:R-:W-:Y:S01]  /*5e70*/  FADD R5, R208, R5 ;  /* 0x00000005d0057221 */ /* 0x004fe20000000000 */
[----:B---3--:R-:W-:-:S06]  /*5e80*/  FMUL R14, R24, 1.4426950216293334961 ;  /* 0x3fb8aa3b180e7820 */ /* 0x008fcc0000400000 */
[----:B------:R-:W2:Y:S01]  /*5e90*/  MUFU.EX2 R11, R11 ;  /* 0x0000000b000b7308 */ /* 0x000ea20000000800 */
[----:B----4-:R-:W-:Y:S01]  /*5ea0*/  FADD R4, R10, R5 ;  /* 0x000000050a047221 */ /* 0x010fe20000000000 */
[----:B-1----:R-:W-:-:S06]  /*5eb0*/  FMUL R17, R30, 1.4426950216293334961 ;  /* 0x3fb8aa3b1e117820 */ /* 0x002fcc0000400000 */
[----:B------:R1:W3:Y:S01]  /*5ec0*/  MUFU.EX2 R192, R19 ;  /* 0x0000001300c07308 */ /* 0x0002e20000000800 */
[----:B-----5:R-:W-:-:S07]  /*5ed0*/  FADD R4, R189, R4 ;  /* 0x00000004bd047221 */ /* 0x020fce0000000000 */
[----:B------:R-:W4:Y:S01]  /*5ee0*/  MUFU.EX2 R12, R12 ;  /* 0x0000000c000c7308 */ /* 0x000f220000000800 */
[----:B--2---:R-:W-:Y:S01]  /*5ef0*/  FADD R5, R11, R4 ;  /* 0x000000040b057221 */ /* 0x004fe20000000000 */
[----:B-1----:R-:W-:Y:S01]  /*5f00*/  FMUL R19, R195, 1.4426950216293334961 ;  /* 0x3fb8aa3bc3137820 */ /* 0x002fe20000400000 */
[----:B------:R-:W-:-:S05]  /*5f10*/  IMAD.WIDE R194, R177, 0x2, R164 ;  /* 0x00000002b1c27825 */ /* 0x000fca00078e02a4 */
[----:B------:R-:W1:Y:S01]  /*5f20*/  MUFU.EX2 R187, R21 ;  /* 0x0000001500bb7308 */ /* 0x000e620000000800 */
[----:B---3--:R-:W-:Y:S01]  /*5f30*/  FADD R5, R192, R5 ;  /* 0x00000005c0057221 */ /* 0x008fe20000000000 */
[----:B------:R-:W-:Y:S06]  /*5f40*/  BAR.SYNC.DEFER_BLOCKING 0x0 ;  /* 0x0000000000007b1d */ /* 0x000fec0000010000 */
[----:B------:R-:W2:Y:S01]  /*5f50*/  MUFU.EX2 R13, R13 ;  /* 0x0000000d000d7308 */ /* 0x000ea20000000800 */
[----:B----4-:R-:W-:-:S07]  /*5f60*/  FADD R4, R12, R5 ;  /* 0x000000050c047221 */ /* 0x010fce0000000000 */
[----:B------:R-:W3:Y:S01]  /*5f70*/  MUFU.EX2 R190, R23 ;  /* 0x0000001700be7308 */ /* 0x000ee20000000800 */
[----:B-1----:R-:W-:-:S07]  /*5f80*/  FADD R4, R187, R4 ;  /* 0x00000004bb047221 */ /* 0x002fce0000000000 */
[----:B------:R-:W1:Y:S01]  /*5f90*/  MUFU.EX2 R14, R14 ;  /* 0x0000000e000e7308 */ /* 0x000e620000000800 */
[----:B--2---:R-:W-:-:S07]  /*5fa0*/  FADD R5, R13, R4 ;  /* 0x000000040d057221 */ /* 0x004fce0000000000 */
[----:B------:R-:W2:Y:S01]  /*5fb0*/  MUFU.EX2 R35, R25 ;  /* 0x0000001900237308 */ /* 0x000ea20000000800 */
[----:B---3--:R-:W-:-:S07]  /*5fc0*/  FADD R5, R190, R5 ;  /* 0x00000005be057221 */ /* 0x008fce0000000000 */
        /* <DEDUP_REMOVED lines=10> */
[----:B------:R2:W4:Y:S01]  /*6070*/  MUFU.EX2 R186, R184 ;  /* 0x000000b800ba7308 */ /* 0x0005220000000800 */
[----:B---3--:R-:W-:-:S07]  /*6080*/  FADD R4, R33, R4 ;  /* 0x0000000421047221 */ /* 0x008fce0000000000 */
[----:B------:R-:W3:Y:S01]  /*6090*/  MUFU.EX2 R18, R18 ;  /* 0x0000001200127308 */ /* 0x000ee20000000800 */
[----:B--2---:R-:W-:Y:S01]  /*60a0*/  FMUL R184, R197, 1.4426950216293334961 ;  /* 0x3fb8aa3bc5b87820 */ /* 0x004fe20000400000 */
[----:B-1----:R-:W-:Y:S01]  /*60b0*/  FADD R5, R17, R4 ;  /* 0x0000000411057221 */ /* 0x002fe20000000000 */
[----:B------:R-:W-:-:S05]  /*60c0*/  IMAD.WIDE R196, R177, 0x2, R174 ;  /* 0x00000002b1c47825 */ /* 0x000fca00078e02ae */
[----:B------:R-:W1:Y:S01]  /*60d0*/  MUFU.EX2 R31, R31 ;  /* 0x0000001f001f7308 */ /* 0x000e620000000800 */
[----:B----4-:R-:W-:-:S07]  /*60e0*/  FADD R5, R186, R5 ;  /* 0x00000005ba057221 */ /* 0x010fce0000000000 */
[----:B------:R-:W2:Y:S01]  /*60f0*/  MUFU.EX2 R19, R19 ;  /* 0x0000001300137308 */ /* 0x000ea20000000800 */
[----:B---3--:R-:W-:-:S07]  /*6100*/  FADD R4, R18, R5 ;  /* 0x0000000512047221 */ /* 0x008fce0000000000 */
[----:B------:R-:W3:Y:S01]  /*6110*/  MUFU.EX2 R184, R184 ;  /* 0x000000b800b87308 */ /* 0x000ee20000000800 */
[----:B-1----:R-:W-:-:S04]  /*6120*/  FADD R4, R31, R4 ;  /* 0x000000041f047221 */ /* 0x002fc80000000000 */
[----:B--2---:R-:W-:-:S04]  /*6130*/  FADD R5, R19, R4 ;  /* 0x0000000413057221 */ /* 0x004fc80000000000 */
[----:B---3--:R-:W-:-:S05]  /*6140*/  FADD R5, R184, R5 ;  /* 0x00000005b8057221 */ /* 0x008fca0000000000 */
[----:B------:R-:W1:Y:S02]  /*6150*/  SHFL.BFLY PT, R4, R5, 0x10, 0x1f ;  /* 0x0e001f0005047f89 */ /* 0x000e6400000e0000 */
[----:B-1----:R-:W-:-:S05]  /*6160*/  FADD R6, R5, R4 ;  /* 0x0000000405067221 */ /* 0x002fca0000000000 */
[----:B------:R-:W-:Y:S01]  /*6170*/  @!P4 STS [R41+UR16+0x4000], R6 ;  /* 0x004000062900c988 */ /* 0x000fe20008000810 */
[----:B------:R-:W-:Y:S06]  /*6180*/  BAR.SYNC.DEFER_BLOCKING 0x0 ;  /* 0x0000000000007b1d */ /* 0x000fec0000010000 */
[----:B------:R-:W1:Y:S04]  /*6190*/  @!P5 LDS R181, [R32+0x4000] ;  /* 0x0040000020b5d984 */ /* 0x000e680000000800 */
[----:B-1----:R-:W1:Y:S02]  /*61a0*/  SHFL.BFLY PT, R4, R181, 0x1, 0x1f ;  /* 0x0c201f00b5047f89 */ /* 0x002e6400000e0000 */
[----:B-1----:R-:W-:-:S05]  /*61b0*/  FADD R7, R181, R4 ;  /* 0x00000004b5077221 */ /* 0x002fca0000000000 */
[----:B------:R1:W-:Y:S01]  /*61c0*/  @P0 STS [R32+0x4000], R7 ;  /* 0x0040000720000388 */ /* 0x0003e20000000800 */
[----:B------:R-:W-:Y:S06]  /*61d0*/  BAR.SYNC.DEFER_BLOCKING 0x0 ;  /* 0x0000000000007b1d */ /* 0x000fec0000010000 */
[----:B------:R1:W2:Y:S01]  /*61e0*/  LDS R21, [R152+UR16+0x4000] ;  /* 0x0040001098157984 */ /* 0x0002a20008000800 */
[----:B------:R-:W3:Y:S02]  /*61f0*/  SYNCS.PHASECHK.TRANS64.TRYWAIT P2, [UR19], R182 ;  /* 0x000000b6ff0075a7 */ /* 0x000ee40008041113 */
[----:B-123--:R-:W-:Y:S05]  /*6200*/  @!P2 BRA `(.L_x_15) ;  /* 0x0000001c0084a947 */ /* 0x00efea0003800000 */
.L_x_24:
[C---:B------:R-:W-:Y:S01]  /*6210*/  IMAD.WIDE R28, R177.reuse, 0x2, R108 ;  /* 0x00000002b11c7825 */ /* 0x040fe200078e026c */
[----:B------:R-:W2:Y:S03]  /*6220*/  LDG.E.U16 R34, desc[UR30][R196.64] ;  /* 0x0000001ec4227981 */ /* 0x000ea6000c1e1500 */
[C---:B------:R-:W-:Y:S01]  /*6230*/  IMAD.WIDE R26, R177.reuse, 0x2, R116 ;  /* 0x00000002b11a7825 */ /* 0x040fe200078e0274 */
[----:B------:R-:W3:Y:S03]  /*6240*/  LDG.E.U16 R32, desc[UR30][R194.64] ;  /* 0x0000001ec2207981 */ /* 0x000ee6000c1e1500 */
[C---:B------:R-:W-:Y:S01]  /*6250*/  IMAD.WIDE R6, R177.reuse, 0x2, R124 ;  /* 0x00000002b1067825 */ /* 0x040fe200078e027c */
[----:B------:R-:W4:Y:S03]  /*6260*/  LDG.E.U16 R28, desc[UR30][R28.64] ;  /* 0x0000001e1c1c7981 */ /* 0x000f26000c1e1500 */
[C---:B------:R-:W-:Y:S01]  /*6270*/  IMAD.WIDE R4, R177.reuse, 0x2, R132 ;  /* 0x00000002b1047825 */ /* 0x040fe200078e0284 */
[----:B------:R-:W5:Y:S03]  /*6280*/  LDG.E.U16 R26, desc[UR30][R26.64] ;  /* 0x0000001e1a1a7981 */ /* 0x000f66000c1e1500 */
[C---:B------:R-:W-:Y:S01]  /*6290*/  IMAD.WIDE R206, R177.reuse, 0x2, R140 ;  /* 0x00000002b1ce7825 */ /* 0x040fe200078e028c */
[----:B------:R-:W5:Y:S03]  /*62a0*/  LDG.E.U16 R24, desc[UR30][R6.64] ;  /* 0x0000001e06187981 */ /* 0x000f66000c1e1500 */
        /* <DEDUP_REMOVED lines=8> */
[C---:B------:R-:W-:Y:S01]  /*6330*/  IMAD.WIDE R8, R177.reuse, 0x2, R156 ;  /* 0x00000002b1087825 */ /* 0x040fe200078e029c */
[----:B------:R-:W5:Y:S03]  /*6340*/  LDG.E.U16 R27, desc[UR30][R200.64] ;  /* 0x0000001ec81b7981 */ /* 0x000f66000c1e1500 */
[C---:B-1----:R-:W-:Y:S01]  /*6350*/  IMAD.WIDE R4, R177.reuse, 0x2, R118 ;  /* 0x00000002b1047825 */ /* 0x042fe200078e0276 */
[----:B------:R1:W5:Y:S03]  /*6360*/  LDG.E.U16 R29, desc[UR30][R198.64] ;  /* 0x0000001ec61d7981 */ /* 0x000366000c1e1500 */
[C---:B------:R-:W-:Y:S01]  /*6370*/  IMAD.WIDE R6, R177.reuse, 0x2, R126 ;  /* 0x00000002b1067825 */ /* 0x040fe200078e027e */
[----:B------:R0:W5:Y:S03]  /*6380*/  LDG.E.U16 R30, desc[UR30][R8.64] ;  /* 0x0000001e081e7981 */ /* 0x000166000c1e1500 */
[C---:B------:R-:W-:Y:S01]  /*6390*/  IMAD.WIDE R194, R177.reuse, 0x2, R142 ;  /* 0x00000002b1c27825 */ /* 0x040fe200078e028e */
[----:B------:R0:W5:Y:S03]  /*63a0*/  LDG.E.U16 R217, desc[UR30][R4.64] ;  /* 0x0000001e04d97981 */ /* 0x000166000c1e1500 */
[C---:B------:R-:W-:Y:S01]  /*63b0*/  IMAD.WIDE R196, R177.reuse, 0x2, R168 ;  /* 0x00000002b1c47825 */ /* 0x040fe200078e02a8 */
[----:B------:R0:W5:Y:S03]  /*63c0*/  LDG.E.U16 R219, desc[UR30][R6.64] ;  /* 0x0000001e06db7981 */ /* 0x000166000c1e1500 */
        /* <DEDUP_REMOVED lines=8> */
[C---:B------:R-:W-:Y:S01]  /*6450*/  IMAD.WIDE R206, R177.reuse, 0x2, R128 ;  /* 0x00000002b1ce7825 */ /* 0x040fe200078e0280 */
[----:B------:R1:W5:Y:S03]  /*6460*/  LDG.E.U16 R226, desc[UR30][R202.64] ;  /* 0x0000001ecae27981 */ /* 0x000366000c1e1500 */
[C---:B0-----:R-:W-:Y:S01]  /*6470*/  IMAD.WIDE R8, R177.reuse, 0x2, R134 ;  /* 0x00000002b1087825 */ /* 0x041fe200078e0286 */
        /* <DEDUP_REMOVED lines=16> */
[----:B------:R-:W5:Y:S03]  /*6580*/  LDG.E.U16 R201, desc[UR30][R200.64] ;  /* 0x0000001ec8c97981 */ /* 0x000f66000c1e1500 */
[C---:B------:R-:W-:Y:S01]  /*6590*/  IMAD.WIDE R206, R177.reuse, 0x2, R146 ;  /* 0x00000002b1ce7825 */ /* 0x040fe200078e0292 */
[----:B------:R-:W5:Y:S03]  /*65a0*/  LDG.E.U16 R203, desc[UR30][R202.64] ;  /* 0x0000001ecacb7981 */ /* 0x000f66000c1e1500 */
[----:B------:R-:W-:Y:S01]  /*65b0*/  IMAD.WIDE R8, R177, 0x2, R166 ;  /* 0x00000002b1087825 */ /* 0x000fe200078e02a6 */
[----:B------:R-:W5:Y:S04]  /*65c0*/  LDG.E.U16 R205, desc[UR30][R204.64] ;  /* 0x0000001ecccd7981 */ /* 0x000f68000c1e1500 */
[----:B------:R0:W5:Y:S04]  /*65d0*/  LDG.E.U16 R225, desc[UR30][R8.64] ;  /* 0x0000001e08e17981 */ /* 0x000168000c1e1500 */
[----:B------:R-:W5:Y:S01]  /*65e0*/  LDG.E.U16 R207, desc[UR30][R206.64] ;  /* 0x0000001ececf7981 */ /* 0x000f62000c1e1500 */
[----:B-1----:R-:W-:-:S02]  /*65f0*/  F2FP.BF16.F32.PACK_AB R4, R215, R218 ;  /* 0x000000dad704723e */ /* 0x002fc400000010ff */
[----:B------:R-:W-:Y:S02]  /*6600*/  F2FP.BF16.F32.PACK_AB R5, R216, R213 ;  /* 0x000000d5d805723e */ /* 0x000fe400000010ff */
[----:B------:R-:W-:Y:S02]  /*6610*/  F2FP.BF16.F32.PACK_AB R6, R214, R211 ;  /* 0x000000d3d606723e */ /* 0x000fe400000010ff */
[----:B------:R-:W-:Y:S02]  /*6620*/  F2FP.BF16.F32.PACK_AB R7, R212, R209 ;  /* 0x000000d1d407723e */ /* 0x000fe400000010ff */
[----:B0-----:R-:W-:Y:S02]  /*6630*/  F2FP.BF16.F32.PACK_AB R8, R210, R193 ;  /* 0x000000c1d208723e */ /* 0x001fe400000010ff */
[----:B------:R-:W-:Y:S02]  /*6640*/  F2FP.BF16.F32.PACK_AB R9, R208, R191 ;  /* 0x000000bfd009723e */ /* 0x000fe400000010ff */
[----:B------:R-:W-:-:S02]  /*6650*/  F2FP.BF16.F32.PACK_AB R10, R189, R10 ;  /* 0x0000000abd0a723e */ /* 0x000fc400000010ff */
[----:B------:R-:W-:Y:S02]  /*6660*/  F2FP.BF16.F32.PACK_AB R11, R192, R11 ;  /* 0x0000000bc00b723e */ /* 0x000fe400000010ff */
[----:B------:R-:W-:Y:S02]  /*6670*/  F2FP.BF16.F32.PACK_AB R12, R187, R12 ;  /* 0x0000000cbb0c723e */ /* 0x000fe400000010ff */
[----:B------:R-:W-:Y:S02]  /*6680*/  F2FP.BF16.F32.PACK_AB R13, R190, R13 ;  /* 0x0000000dbe0d723e */ /* 0x000fe400000010ff */
[----:B------:R-:W-:Y:S02]  /*6690*/  F2FP.BF16.F32.PACK_AB R14, R35, R14 ;  /* 0x0000000e230e723e */ /* 0x000fe400000010ff */
[----:B------:R-:W-:Y:S02]  /*66a0*/  F2FP.BF16.F32.PACK_AB R15, R188, R15 ;  /* 0x0000000fbc0f723e */ /* 0x000fe400000010ff */
[----:B------:R-:W-:-:S02]  /*66b0*/  F2FP.BF16.F32.PACK_AB R16, R33, R16 ;  /* 0x000000102110723e */ /* 0x000fc400000010ff */
[----:B------:R-:W-:Y:S02]  /*66c0*/  F2FP.BF16.F32.PACK_AB R17, R186, R17 ;  /* 0x00000011ba11723e */ /* 0x000fe400000010ff */
[----:B------:R-:W-:Y:S02]  /*66d0*/  F2FP.BF16.F32.PACK_AB R18, R31, R18 ;  /* 0x000000121f12723e */ /* 0x000fe400000010ff */
[----:B------:R-:W-:-:S04]  /*66e0*/  F2FP.BF16.F32.PACK_AB R19, R184, R19 ;  /* 0x00000013b813723e */ /* 0x000fc800000010ff */
[----:B------:R-:W-:Y:S01]  /*66f0*/  STTM.16dp32bit_t0_t15.x16 tmem[UR18+0x40], R4 ;  /* 0x00004004000079ed */ /* 0x000fe20008a00012 */
[----:B------:R-:W-:Y:S01]  /*6700*/  STTM.16dp32bit_t16_t31.x16 tmem[UR18+0x50], R4 ;  /* 0x00005004000079ed */ /* 0x000fe20008a20012 */
[----:B------:R-:W-:Y:S01]  /*6710*/  ULEA UR19, UR25, UR16, 0x3 ;  /* 0x0000001019137291 */ /* 0x000fe2000f8e18ff */
[----:B------:R-:W-:-:S03]  /*6720*/  UMOV UR6, UR15 ;  /* 0x0000000f00067c82 */ /* 0x000fc60008000000 */
[----:B------:R-:W-:Y:S01]  /*6730*/  UIADD3 UR19, UPT, UPT, UR19, 0xe000, URZ ;  /* 0x0000e00013137890 */ /* 0x000fe2000fffe0ff */
[----:B--2---:R-:W-:Y:S04]  /*6740*/  STS.U16 [R153+UR16+0x8000], R34 ;  /* 0x0080002299007988 */ /* 0x004fe80008000410 */
[----:B---3--:R-:W-:Y:S04]  /*6750*/  STS.U16 [R153+UR16+0x8400], R32 ;  /* 0x0084002099007988 */ /* 0x008fe80008000410 */
[----:B----4-:R-:W-:Y:S04]  /*6760*/  STS.U16 [R153+UR16+0x8c00], R28 ;  /* 0x008c001c99007988 */ /* 0x010fe80008000410 */
[----:B-----5:R-:W-:Y:S04]  /*6770*/  STS.U16 [R153+UR16+0x9000], R26 ;  /* 0x0090001a99007988 */ /* 0x020fe80008000410 */
[----:B------:R-:W-:Y:S04]  /*6780*/  STS.U16 [R153+UR16+0x9400], R24 ;  /* 0x0094001899007988 */ /* 0x000fe80008000410 */
[----:B------:R0:W-:Y:S04]  /*6790*/  STS.U16 [R153+UR16+0x9800], R22 ;  /* 0x0098001699007988 */ /* 0x0001e80008000410 */
[----:B------:R1:W-:Y:S01]  /*67a0*/  STS.U16 [R153+UR16+0x9c00], R182 ;  /* 0x009c00b699007988 */ /* 0x0003e20008000410 */
[----:B0-----:R-:W-:-:S04]  /*67b0*/  FADD R22, -R20, R185 ;  /* 0x000000b914167221 */ /* 0x001fc80000000100 */
[----:B------:R-:W-:Y:S01]  /*67c0*/  FMUL R22, R22, 1.4426950216293334961 ;  /* 0x3fb8aa3b16167820 */ /* 0x000fe20000400000 */
        /* <DEDUP_REMOVED lines=25> */
[----:B------:R-:W0:Y:S02]  /*6960*/  FENCE.VIEW.ASYNC.T ;  /* 0x00000000000073c6 */ /* 0x000e240000000200 */
[----:B0-----:R-:W-:Y:S06]  /*6970*/  BAR.SYNC.DEFER_BLOCKING 0x0 ;  /* 0x0000000000007b1d */ /* 0x001fec0000010000 */
[----:B------:R-:W-:Y:S01]  /*6980*/  LDTM.16dp32bit_t0_t15.x16 R4, tmem[UR18] ;  /* 0x00000012000479ee */ /* 0x000fe20008a00000 */
[----:B------:R-:W0:Y:S01]  /*6990*/  LDTM.16dp32bit_t16_t31.x16 R4, tmem[UR18+0x10] ;  /* 0x00001012000479ee */ /* 0x000e220008a20000 */
[----:B------:R-:W0:Y:S01]  /*69a0*/  MUFU.EX2 R22, R22 ;  /* 0x0000001600167308 */ /* 0x000e220000000800 */
[----:B------:R-:W-:Y:S01]  /*69b0*/  NOP ;  /* 0x0000000000007918 */ /* 0x000fe20000000000 */
[C---:B0-----:R-:W-:Y:S01]  /*69c0*/  FMUL R4, R22.reuse, R4 ;  /* 0x0000000416047220 */ /* 0x041fe20000400000 */
        /* <DEDUP_REMOVED lines=16> */
[----:B------:R1:W-:Y:S01]  /*6ad0*/  STTM.16dp32bit_t16_t31.x16 tmem[UR18+0x10], R4 ;  /* 0x00001004000079ed */ /* 0x0003e20008a20012 */
[----:B------:R-:W0:Y:S02]  /*6ae0*/  FENCE.VIEW.ASYNC.T ;  /* 0x00000000000073c6 */ /* 0x000e240000000200 */
[----:B0-----:R-:W-:Y:S06]  /*6af0*/  BAR.SYNC.DEFER_BLOCKING 0x0 ;  /* 0x0000000000007b1d */ /* 0x001fec0000010000 */
[----:B------:R0:W-:Y:S06]  /*6b00*/  MEMBAR.ALL.CTA ;  /* 0x0000000000007992 */ /* 0x0001ec0000008000 */
[----:B0-----:R-:W0:Y:S02]  /*6b10*/  FENCE.VIEW.ASYNC.S ;  /* 0x00000000000073c6 */ /* 0x001e240000000000 */
[----:B0-----:R-:W-:Y:S06]  /*6b20*/  BAR.SYNC.DEFER_BLOCKING 0x0 ;  /* 0x0000000000007b1d */ /* 0x001fec0000010000 */
[----:B------:R-:W-:Y:S05]  /*6b30*/  BRA.U UP2, `(.L_x_16) ;  /* 0x0000000102947547 */ /* 0x000fea000b800000 */
[----:B------:R-:W-:Y:S02]  /*6b40*/  UIADD3 UR27, UPT, UPT, UR17, 0x48, URZ ;  /* 0x00000048111b7890 */ /* 0x000fe4000fffe0ff */
[----:B------:R-:W-:Y:S02]  /*6b50*/  UIADD3 UR29, UPT, UPT, UR17, 0x50, URZ ;  /* 0x00000050111d7890 */ /* 0x000fe4000fffe0ff */
[----:B------:R-:W-:Y:S02]  /*6b60*/  UIADD3 UR70, UPT, UPT, UR17, 0x58, URZ ;  /* 0x0000005811467890 */ /* 0x000fe4000fffe0ff */
[----:B------:R-:W-:Y:S02]  /*6b70*/  UIADD3 UR71, UPT, UPT, UR17, 0x60, URZ ;  /* 0x0000006011477890 */ /* 0x000fe4000fffe0ff */
[----:B------:R-:W-:Y:S02]  /*6b80*/  UIADD3 UR72, UPT, UPT, UR17, 0x68, URZ ;  /* 0x0000006811487890 */ /* 0x000fe4000fffe0ff */
[----:B------:R-:W-:Y:S01]  /*6b90*/  UIADD3 UR73, UPT, UPT, UR17, 0x70, URZ ;  /* 0x0000007011497890 */ /* 0x000fe2000fffe0ff */
[----:B------:R-:W-:Y:S01]  /*6ba0*/  UMOV UR12, 0x0 ;  /* 0x00000000000c7882 */ /* 0x000fe20000000000 */
[----:B------:R-:W-:Y:S01]  /*6bb0*/  UMOV UR13, 0x4100490 ;  /* 0x04100490000d7882 */ /* 0x000fe20000000000 */
[----:B------:R-:W-:Y:S01]  /*6bc0*/  UMOV UR15, 0x40004040 ;  /* 0x40004040000f7882 */ /* 0x000fe20000000000 */
[----:B------:R-:W-:-:S02]  /*6bd0*/  UIADD3 UR74, UPT, UPT, UR17, 0x78, URZ ;  /* 0x00000078114a7890 */ /* 0x000fc4000fffe0ff */
        /* <DEDUP_REMOVED lines=16> */
[----:B------:R-:W-:Y:S01]  /*6ce0*/  UMOV UR4, UR19 ;  /* 0x0000001300047c82 */ /* 0x000fe20008000000 */
[----:B------:R-:W-:Y:S01]  /*6cf0*/  UMOV UR5, URZ ;  /* 0x000000ff00057c82 */ /* 0x000fe20008000000 */
[----:B------:R0:W-:Y:S01]  /*6d00*/  UTCHMMA tmem[UR71], gdesc[UR46], tmem[UR17], tmem[UR60], idesc[UR61], UPT ;  /* 0x00ff3c2e470079ea */ /* 0x0001e2000b800011 */
[----:B------:R-:W-:Y:S01]  /*6d10*/  UMOV UR66, 0x0 ;  /* 0x0000000000427882 */ /* 0x000fe20000000000 */
[----:B------:R-:W-:Y:S01]  /*6d20*/  UMOV UR67, 0x4100490 ;  /* 0x0410049000437882 */ /* 0x000fe20000000000 */
[----:B------:R0:W-:Y:S01]  /*6d30*/  UTCHMMA tmem[UR72], gdesc[UR48], tmem[UR17], tmem[UR62], idesc[UR63], UPT ;  /* 0x00ff3e30480079ea */ /* 0x0001e2000b800011 */
[----:B------:R-:W-:Y:S01]  /*6d40*/  UMOV UR4, UR4 ;  /* 0x0000000400047c82 */ /* 0x000fe20008000000 */
[----:B------:R0:W-:Y:S01]  /*6d50*/  UTCHMMA tmem[UR73], gdesc[UR50], tmem[UR17], tmem[UR64], idesc[UR65], UPT ;  /* 0x00ff4032490079ea */ /* 0x0001e2000b800011 */
[----:B------:R0:W-:Y:S01]  /*6d60*/  UTCHMMA tmem[UR74], gdesc[UR52], tmem[UR17], tmem[UR66], idesc[UR67], UPT ;  /* 0x00ff42344a0079ea */ /* 0x0001e2000b800011 */
[----:B------:R0:W-:Y:S01]  /*6d70*/  UTCBAR [UR4], URZ ;  /* 0x000000ff040073e9 */ /* 0x0001e200080000ff */
[----:B------:R-:W-:Y:S01]  /*6d80*/  NOP ;  /* 0x0000000000007918 */ /* 0x000fe20000000000 */
.L_x_16:
[----:B------:R-:W-:Y:S01]  /*6d90*/  UIADD3 UR25, UPT, UPT, UR25, 0x1, URZ ;  /* 0x0000000119197890 */ /* 0x000fe2000fffe0ff */
[----:B------:R-:W-:Y:S01]  /*6da0*/  ISETP.GE.AND P2, PT, R183, UR23, PT ;  /* 0x00000017b7007c0c */ /* 0x000fe2000bf46270 */
[----:B------:R-:W-:Y:S02]  /*6db0*/  VIADD R177, R177, UR24 ;  /* 0x00000018b1b17c36 */ /* 0x000fe40008000000 */
[----:B------:R-:W-:Y:S01]  /*6dc0*/  FFMA R180, R22, R180, R21 ;  /* 0x000000b416b47223 */ /* 0x000fe20000000015 */
[----:B------:R-:W-:Y:S01]  /*6dd0*/  UISETP.GT.AND UP3, UPT, UR25, 0x1, UPT ;  /* 0x000000011900788c */ /* 0x000fe2000bf64270 */
[----:B-1----:R-:W-:Y:S02]  /*6de0*/  IMAD.U32 R182, RZ, RZ, UR6 ;  /* 0x00000006ffb67e24 */ /* 0x002fe4000f8e00ff */
[----:B------:R-:W-:Y:S01]  /*6df0*/  IMAD.IADD R179, R178, 0x1, R179 ;  /* 0x00000001b2b37824 */ /* 0x000fe200078e02b3 */
[----:B0-----:R-:W-:Y:S01]  /*6e00*/  USEL UR15, URZ, 0x1, !UP3 ;  /* 0x00000001ff0f7887 */ /* 0x001fe2000d800000 */
[----:B------:R-:W-:Y:S01]  /*6e10*/  IMAD.MOV.U32 R185, RZ, RZ, R20 ;  /* 0x000000ffffb97224 */ /* 0x000fe200078e0014 */
[----:B------:R-:W-:-:S02]  /*6e20*/  USEL UR25, UR25, URZ, !UP3 ;  /* 0x000000ff19197287 */ /* 0x000fc4000d800000 */
[----:B------:R-:W-:Y:S01]  /*6e30*/  ULOP3.LUT UR15, UR6, UR15, URZ, 0x3c, !UPT ;  /* 0x0000000f060f7292 */ /* 0x000fe2000f8e3cff */
[----:B------:R-:W-:Y:S11]  /*6e40*/  @!P2 BRA `(.L_x_17) ;  /* 0xffffffd8002ca947 */ /* 0x000ff6000383ffff */
.L_x_12:
[----:B------:R-:W-:Y:S01]  /*6e50*/  UISETP.GE.AND UP1, UPT, UR68, 0x1, UPT ;  /* 0x000000014400788c */ /* 0x000fe2000bf26270 */
[----:B-1-3--:R-:W-:Y:S02]  /*6e60*/  IMAD.SHL.U32 R4, R2, 0x20, RZ ;  /* 0x0000002002047824 */ /* 0x00afe400078e00ff */
[----:B------:R-:W-:Y:S01]  /*6e70*/  FMUL R3, R180, 8388608 ;  /* 0x4b000000b4037820 */ /* 0x000fe20000400000 */
[--C-:B------:R-:W-:Y:S01]  /*6e80*/  SHF.R.S32.HI R23, RZ, 0x5, R2.reuse ;  /* 0x00000005ff177819 */ /* 0x100fe20000011402 */
[----:B------:R-:W-:Y:S01]  /*6e90*/  IMAD.SHL.U32 R22, R2, 0x10, RZ ;  /* 0x0000001002167824 */ /* 0x000fe200078e00ff */
[----:B------:R-:W-:Y:S01]  /*6ea0*/  FSETP.GEU.AND P3, PT, R180, 1.175494350822287508e-38, PT ;  /* 0x00800000b400780b */ /* 0x000fe20003f6e000 */
[----:B------:R-:W-:Y:S01]  /*6eb0*/  IMAD.SHL.U32 R25, R2, 0x4, RZ ;  /* 0x0000000402197824 */ /* 0x000fe200078e00ff */
[----:B------:R-:W-:Y:S02]  /*6ec0*/  SHF.R.S32.HI R26, RZ, 0x2, R2 ;  /* 0x00000002ff1a7819 */ /* 0x000fe40000011402 */
[----:B------:R-:W-:-:S02]  /*6ed0*/  FSETP.GT.AND P2, PT, |R180|, 8.50705917302346158658e+37, PT ;  /* 0x7e800000b400780b */ /* 0x000fc40003f44200 */
[----:B------:R-:W-:Y:S02]  /*6ee0*/  LOP3.LUT R21, R4, 0x300, RZ, 0xc0, !PT ;  /* 0x0000030004157812 */ /* 0x000fe400078ec0ff */
[----:B------:R-:W-:Y:S02]  /*6ef0*/  SGXT R23, R23, 0x1 ;  /* 0x000000011717781a */ /* 0x000fe40000000200 */
[----:B------:R-:W-:Y:S01]  /*6f00*/  FSEL R31, R3, R180, !P3 ;  /* 0x000000b4031f7208 */ /* 0x000fe20005800000 */
[----:B------:R-:W-:Y:S06]  /*6f10*/  BRA.U !UP1, `(.L_x_18) ;  /* 0x0000000109107547 */ /* 0x000fec000b800000 */
[----:B------:R-:W-:-:S06]  /*6f20*/  USHF.L.U32 UR6, UR6, 0x1f, URZ ;  /* 0x0000001f06067899 */ /* 0x000fcc00080006ff */
[----:B------:R-:W-:-:S04]  /*6f30*/  IMAD.U32 R3, RZ, RZ, UR6 ;  /* 0x00000006ff037e24 */ /* 0x000fc8000f8e00ff */
[----:B------:R-:W1:Y:S02]  /*6f40*/  SYNCS.PHASECHK.TRANS64.TRYWAIT P0, [UR19], R3 ;  /* 0x00000003ff0075a7 */ /* 0x000e640008001113 */
[----:B-1----:R-:W-:Y:S05]  /*6f50*/  @!P0 BRA `(.L_x_19) ;  /* 0x00000010003c8947 */ /* 0x002fea0003800000 */
.L_x_18:
[----:B------:R-:W-:Y:S01]  /*6f60*/  BAR.SYNC.DEFER_BLOCKING 0x0 ;  /* 0x0000000000007b1d */ /* 0x000fe20000010000 */
[C---:B------:R-:W-:Y:S01]  /*6f70*/  FSETP.GEU.AND P0, PT, |R180|.reuse, 1.175494350822287508e-38, PT ;  /* 0x00800000b400780b */ /* 0x040fe20003f0e200 */
[----:B------:R-:W-:Y:S01]  /*6f80*/  @P2 FMUL R180, R180, 0.25 ;  /* 0x3e800000b4b42820 */ /* 0x000fe20000400000 */
[----:B------:R-:W-:Y:S01]  /*6f90*/  LOP3.LUT R24, R21, 0x870, R22, 0xf8, !PT ;  /* 0x0000087015187812 */ /* 0x000fe200078ef816 */
[----:B------:R-:W-:Y:S01]  /*6fa0*/  VIADD R3, R31, 0xc0cafb0d ;  /* 0xc0cafb0d1f037836 */ /* 0x000fe20000000000 */
[----:B------:R-:W-:Y:S01]  /*6fb0*/  LEA R40, R40, UR16, 0x1 ;  /* 0x0000001028287c11 */ /* 0x000fe2000f8e08ff */
[----:B------:R-:W-:Y:S01]  /*6fc0*/  IMAD.MOV.U32 R27, RZ, RZ, 0x3dc6b27f ;  /* 0x3dc6b27fff1b7424 */ /* 0x000fe200078e00ff */
[----:B------:R-:W-:Y:S01]  /*6fd0*/  LOP3.LUT R23, R24, 0x1040, R23, 0x78, !PT ;  /* 0x0000104018177812 */ /* 0x000fe200078e7817 */
[----:B------:R-:W-:Y:S01]  /*6fe0*/  IMAD.SHL.U32 R24, R2, 0x80, RZ ;  /* 0x0000008002187824 */ /* 0x000fe200078e00ff */
[----:B------:R-:W-:Y:S01]  /*6ff0*/  LOP3.LUT R28, R22, 0x30, RZ, 0xc0, !PT ;  /* 0x00000030161c7812 */ /* 0x000fe200078ec0ff */
[----:B------:R-:W1:Y:S01]  /*7000*/  LDC R38, c[0x0][0x3e8] ;  /* 0x0000fa00ff267b82 */ /* 0x000e620000000800 */
[----:B------:R-:W-:Y:S01]  /*7010*/  LOP3.LUT R21, R3, 0xff800000, RZ, 0xc0, !PT ;  /* 0xff80000003157812 */ /* 0x000fe200078ec0ff */
[----:B------:R-:W-:Y:S01]  /*7020*/  IMAD.IADD R40, R23, 0x1, R40 ;  /* 0x0000000117287824 */ /* 0x000fe200078e0228 */
[----:B------:R-:W-:Y:S01]  /*7030*/  SGXT R22, R26, 0x1 ;  /* 0x000000011a16781a */ /* 0x000fe20000000200 */
[----:B------:R-:W-:Y:S01]  /*7040*/  @!P0 FMUL R180, R180, 16777216 ;  /* 0x4b800000b4b48820 */ /* 0x000fe20000400000 */
[----:B------:R-:W-:Y:S01]  /*7050*/  LOP3.LUT R25, R28, 0x3c0, R25, 0xf8, !PT ;  /* 0x000003c01c197812 */ /* 0x000fe200078ef819 */
[----:B------:R-:W-:Y:S01]  /*7060*/  IMAD.IADD R3, R31, 0x1, -R21 ;  /* 0x000000011f037824 */ /* 0x000fe200078e0a15 */
[----:B------:R-:W-:Y:S01]  /*7070*/  LOP3.LUT R24, R24, 0x400, RZ, 0xc0, !PT ;  /* 0x0000040018187812 */ /* 0x000fe200078ec0ff */
[----:B------:R-:W2:Y:S01]  /*7080*/  MUFU.RCP R23, R180 ;  /* 0x000000b400177308 */ /* 0x000ea20000001000 */
[----:B------:R-:W-:Y:S01]  /*7090*/  LOP3.LUT R25, R25, 0x1040, R22, 0x78, !PT ;  /* 0x0000104019197812 */ /* 0x000fe200078e7816 */
[----:B------:R-:W-:Y:S01]  /*70a0*/  FADD R22, R3, -1 ;  /* 0xbf80000003167421 */ /* 0x000fe20000000000 */
[----:B------:R-:W3:Y:S02]  /*70b0*/  LDCU.64 UR4, c[0x0][0x3e0] ;  /* 0x00007c00ff0477ac */ /* 0x000ee40008000a00 */
[----:B------:R-:W-:Y:S01]  /*70c0*/  IADD3 R29, PT, PT, R25, UR16, R24 ;  /* 0x00000010191d7c10 */ /* 0x000fe2000fffe018 */
[----:B------:R-:W4:Y:S02]  /*70d0*/  @!P1 SYNCS.CCTL.IV [UR16+0xe000] ;  /* 0x00e00000ff0099b1 */ /* 0x000f240008000010 */
[----:B----4-:R-:W-:Y:S01]  /*70e0*/  BAR.SYNC.DEFER_BLOCKING 0x0 ;  /* 0x0000000000007b1d */ /* 0x010fe20000010000 */
[----:B------:R-:W-:-:S04]  /*70f0*/  FFMA.FTZ R3, R22, R27, -0.16845393180847167969 ;  /* 0xbe2c7f3016037423 */ /* 0x000fc8000001001b */
[C---:B------:R-:W-:Y:S01]  /*7100*/  FFMA.FTZ R3, R22.reuse, R3, 0.1716887056827545166 ;  /* 0x3e2fcf2a16037423 */ /* 0x040fe20000010003 */
[----:B------:R-:W-:Y:S01]  /*7110*/  LDTM.16dp32bit_t0_t15.x16 R4, tmem[UR18] ;  /* 0x00000012000479ee */ /* 0x000fe20008a00000 */
[----:B------:R-:W4:Y:S02]  /*7120*/  LDTM.16dp32bit_t16_t31.x16 R4, tmem[UR18+0x10] ;  /* 0x00001012000479ee */ /* 0x000f240008a20000 */
[----:B------:R-:W-:-:S04]  /*7130*/  FFMA.FTZ R3, R22, R3, -0.17900948226451873779 ;  /* 0xbe374e4316037423 */ /* 0x000fc80000010003 */
[----:B------:R-:W-:Y:S01]  /*7140*/  FFMA.FTZ R3, R22, R3, 0.20512372255325317383 ;  /* 0x3e520bf416037423 */ /* 0x000fe20000010003 */
[----:B---3--:R-:W-:-:S03]  /*7150*/  UIMAD UR4, UR7, UR4, URZ ;  /* 0x00000004070472a4 */ /* 0x008fc6000f8e02ff */
[----:B------:R-:W-:Y:S01]  /*7160*/  FFMA.FTZ R3, R22, R3, -0.24046532809734344482 ;  /* 0xbe763c8b16037423 */ /* 0x000fe20000010003 */
[----:B------:R-:W-:-:S03]  /*7170*/  USHF.L.U32 UR6, UR4, 0x1, URZ ;  /* 0x0000000104067899 */ /* 0x000fc600080006ff */
[C---:B------:R-:W-:Y:S01]  /*7180*/  FFMA.FTZ R3, R22.reuse, R3, 0.28857114911079406738 ;  /* 0x3e93bf9916037423 */ /* 0x040fe20000010003 */
[----:B------:R-:W3:Y:S01]  /*7190*/  @!P1 SYNCS.CCTL.IV [UR16+0xe008] ;  /* 0x00e00800ff0099b1 */ /* 0x000ee20008000010 */
[----:B------:R-:W-:Y:S02]  /*71a0*/  NOP ;  /* 0x0000000000007918 */ /* 0x000fe40000000000 */
[----:B------:R-:W-:Y:S01]  /*71b0*/  FFMA.FTZ R3, R22, R3, -0.36067417263984680176 ;  /* 0xbeb8aa4916037423 */ /* 0x000fe20000010003 */
[----:B------:R-:W-:-:S03]  /*71c0*/  FSETP.NEU.AND P1, PT, R31, RZ, PT ;  /* 0x000000ff1f00720b */ /* 0x000fc60003f2d000 */
[----:B------:R-:W-:Y:S01]  /*71d0*/  FFMA.FTZ R3, R22, R3, 0.48089820146560668945 ;  /* 0x3ef6384a16037423 */ /* 0x000fe20000010003 */
[----:B----4-:R-:W-:Y:S01]  /*71e0*/  @P2 FMUL R8, R8, 0.25 ;  /* 0x3e80000008082820 */ /* 0x010fe20000400000 */
[----:B------:R-:W-:Y:S01]  /*71f0*/  @P2 FMUL R9, R9, 0.25 ;  /* 0x3e80000009092820 */ /* 0x000fe20000400000 */
[----:B------:R-:W-:Y:S01]  /*7200*/  @P2 FMUL R10, R10, 0.25 ;  /* 0x3e8000000a0a2820 */ /* 0x000fe20000400000 */
[----:B------:R-:W-:Y:S01]  /*7210*/  @P2 FMUL R11, R11, 0.25 ;  /* 0x3e8000000b0b2820 */ /* 0x000fe20000400000 */
[----:B------:R-:W-:Y:S01]  /*7220*/  @P2 FMUL R16, R16, 0.25 ;  /* 0x3e80000010102820 */ /* 0x000fe20000400000 */
[----:B------:R-:W-:Y:S01]  /*7230*/  @!P0 FMUL R8, R8, 16777216 ;  /* 0x4b80000008088820 */ /* 0x000fe20000400000 */
[----:B------:R-:W-:Y:S01]  /*7240*/  @P2 FMUL R4, R4, 0.25 ;  /* 0x3e80000004042820 */ /* 0x000fe20000400000 */
[----:B------:R-:W-:Y:S01]  /*7250*/  @P2 FMUL R17, R17, 0.25 ;  /* 0x3e80000011112820 */ /* 0x000fe20000400000 */
[----:B------:R-:W-:Y:S01]  /*7260*/  @!P0 FMUL R9, R9, 16777216 ;  /* 0x4b80000009098820 */ /* 0x000fe20000400000 */
[----:B------:R-:W-:Y:S01]  /*7270*/  @P2 FMUL R5, R5, 0.25 ;  /* 0x3e80000005052820 */ /* 0x000fe20000400000 */
[----:B------:R-:W-:Y:S01]  /*7280*/  @P2 FMUL R6, R6, 0.25 ;  /* 0x3e80000006062820 */ /* 0x000fe20000400000 */
[----:B------:R-:W-:Y:S01]  /*7290*/  @P2 FMUL R7, R7, 0.25 ;  /* 0x3e80000007072820 */ /* 0x000fe20000400000 */
[----:B------:R-:W-:Y:S01]  /*72a0*/  @P2 FMUL R18, R18, 0.25 ;  /* 0x3e80000012122820 */ /* 0x000fe20000400000 */
[----:B------:R-:W-:Y:S01]  /*72b0*/  @!P0 FMUL R10, R10, 16777216 ;  /* 0x4b8000000a0a8820 */ /* 0x000fe20000400000 */
[----:B------:R-:W-:Y:S01]  /*72c0*/  @P2 FMUL R12, R12, 0.25 ;  /* 0x3e8000000c0c2820 */ /* 0x000fe20000400000 */
[----:B------:R-:W-:Y:S01]  /*72d0*/  @P2 FMUL R13, R13, 0.25 ;  /* 0x3e8000000d0d2820 */ /* 0x000fe20000400000 */
[----:B------:R-:W-:Y:S01]  /*72e0*/  @P2 FMUL R14, R14, 0.25 ;  /* 0x3e8000000e0e2820 */ /* 0x000fe20000400000 */
[----:B------:R-:W-:Y:S01]  /*72f0*/  @P2 FMUL R15, R15, 0.25 ;  /* 0x3e8000000f0f2820 */ /* 0x000fe20000400000 */
[----:B------:R-:W-:Y:S01]  /*7300*/  @P2 FMUL R19, R19, 0.25 ;  /* 0x3e80000013132820 */ /* 0x000fe20000400000 */
[----:B------:R-:W-:Y:S01]  /*7310*/  @!P0 FMUL R11, R11, 16777216 ;  /* 0x4b8000000b0b8820 */ /* 0x000fe20000400000 */
[----:B------:R-:W-:Y:S01]  /*7320*/  @!P0 FMUL R16, R16, 16777216 ;  /* 0x4b80000010108820 */ /* 0x000fe20000400000 */
[----:B--2---:R-:W-:Y:S01]  /*7330*/  FMUL R25, R23, R8 ;  /* 0x0000000817197220 */ /* 0x004fe20000400000 */
[----:B------:R-:W-:Y:S01]  /*7340*/  @!P0 FMUL R4, R4, 16777216 ;  /* 0x4b80000004048820 */ /* 0x000fe20000400000 */
[----:B------:R-:W-:Y:S01]  /*7350*/  @!P0 FMUL R17, R17, 16777216 ;  /* 0x4b80000011118820 */ /* 0x000fe20000400000 */
[----:B------:R-:W-:Y:S01]  /*7360*/  FMUL R8, R23, R9 ;  /* 0x0000000917087220 */ /* 0x000fe20000400000 */
[----:B------:R-:W-:Y:S01]  /*7370*/  @!P0 FMUL R5, R5, 16777216 ;  /* 0x4b80000005058820 */ /* 0x000fe20000400000 */
[----:B------:R-:W-:Y:S01]  /*7380*/  @!P0 FMUL R6, R6, 16777216 ;  /* 0x4b80000006068820 */ /* 0x000fe20000400000 */
[----:B------:R-:W-:Y:S01]  /*7390*/  @!P0 FMUL R7, R7, 16777216 ;  /* 0x4b80000007078820 */ /* 0x000fe20000400000 */
[----:B------:R-:W-:Y:S01]  /*73a0*/  @!P0 FMUL R18, R18, 16777216 ;  /* 0x4b80000012128820 */ /* 0x000fe20000400000 */
[----:B------:R-:W-:Y:S01]  /*73b0*/  FMUL R9, R23, R10 ;  /* 0x0000000a17097220 */ /* 0x000fe20000400000 */
[----:B------:R-:W-:Y:S01]  /*73c0*/  @!P0 FMUL R12, R12, 16777216 ;  /* 0x4b8000000c0c8820 */ /* 0x000fe20000400000 */
[----:B------:R-:W-:Y:S01]  /*73d0*/  @!P0 FMUL R13, R13, 16777216 ;  /* 0x4b8000000d0d8820 */ /* 0x000fe20000400000 */
[----:B------:R-:W-:Y:S01]  /*73e0*/  @!P0 FMUL R14, R14, 16777216 ;  /* 0x4b8000000e0e8820 */ /* 0x000fe20000400000 */
[----:B------:R-:W-:Y:S01]  /*73f0*/  @!P0 FMUL R15, R15, 16777216 ;  /* 0x4b8000000f0f8820 */ /* 0x000fe20000400000 */
[----:B------:R-:W-:Y:S01]  /*7400*/  @!P0 FMUL R19, R19, 16777216 ;  /* 0x4b80000013138820 */ /* 0x000fe20000400000 */
        /* <DEDUP_REMOVED lines=12> */
[----:B------:R-:W-:Y:S01]  /*74d0*/  FMUL R18, R23, R19 ;  /* 0x0000001317127220 */ /* 0x000fe20000400000 */
[----:B------:R-:W-:Y:S01]  /*74e0*/  F2FP.BF16.F32.PACK_AB R24, R25, R4 ;  /* 0x000000041918723e */ /* 0x000fe200000010ff */
[----:B------:R-:W-:Y:S01]  /*74f0*/  FFMA.FTZ R3, R22, R3, -0.72134751081466674805 ;  /* 0xbf38aa3b16037423 */ /* 0x000fe20000010003 */
[----:B------:R-:W-:-:S02]  /*7500*/  F2FP.BF16.F32.PACK_AB R25, R8, R5 ;  /* 0x000000050819723e */ /* 0x000fc400000010ff */
[----:B------:R-:W-:Y:S01]  /*7510*/  F2FP.BF16.F32.PACK_AB R26, R9, R6 ;  /* 0x00000006091a723e */ /* 0x000fe200000010ff */
[----:B------:R-:W-:Y:S01]  /*7520*/  FMUL R9, R22, R3 ;  /* 0x0000000316097220 */ /* 0x000fe20000400000 */
[----:B------:R-:W-:Y:S02]  /*7530*/  F2FP.BF16.F32.PACK_AB R27, R10, R7 ;  /* 0x000000070a1b723e */ /* 0x000fe400000010ff */
[----:B------:R-:W-:Y:S01]  /*7540*/  F2FP.BF16.F32.PACK_AB R12, R11, R12 ;  /* 0x0000000c0b0c723e */ /* 0x000fe200000010ff */
[----:B------:R-:W-:Y:S01]  /*7550*/  FMUL R9, R22, R9 ;  /* 0x0000000916097220 */ /* 0x000fe20000400000 */
[----:B------:R-:W-:Y:S01]  /*7560*/  F2FP.BF16.F32.PACK_AB R13, R16, R13 ;  /* 0x0000000d100d723e */ /* 0x000fe200000010ff */
[----:B---3--:R2:W-:Y:S01]  /*7570*/  STSM.16.M88.4 [R40], R24 ;  /* 0x0000001828007844 */ /* 0x0085e20000000200 */
[----:B------:R-:W-:Y:S01]  /*7580*/  F2FP.BF16.F32.PACK_AB R14, R17, R14 ;  /* 0x0000000e110e723e */ /* 0x000fe200000010ff */
[----:B------:R-:W-:Y:S01]  /*7590*/  FFMA.FTZ R22, R22, 1.4426950216293334961, R9 ;  /* 0x3fb8aa3b16167823 */ /* 0x000fe20000010009 */
[----:B------:R-:W-:Y:S01]  /*75a0*/  F2FP.BF16.F32.PACK_AB R15, R18, R15 ;  /* 0x0000000f120f723e */ /* 0x000fe200000010ff */
[----:B------:R-:W2:Y:S01]  /*75b0*/  LDC.64 R16, c[0x0][0x398] ;  /* 0x0000e600ff107b82 */ /* 0x000ea20000000a00 */
[----:B------:R-:W-:-:S02]  /*75c0*/  SHF.R.U32.HI R10, RZ, 0x2, R2 ;  /* 0x00000002ff0a7819 */ /* 0x000fc40000011602 */
[----:B------:R-:W-:Y:S01]  /*75d0*/  ISETP.GE.U32.AND P0, PT, R31, 0x7f800000, PT ;  /* 0x7f8000001f00780c */ /* 0x000fe20003f06070 */
[----:B------:R3:W-:Y:S01]  /*75e0*/  STSM.16.M88.4 [R40+0x400], R12 ;  /* 0x0004000c28007844 */ /* 0x0007e20000000200 */
[----:B------:R-:W-:Y:S02]  /*75f0*/  LOP3.LUT R11, R10, 0x38, RZ, 0xc0, !PT ;  /* 0x000000380a0b7812 */ /* 0x000fe400078ec0ff */
[----:B------:R-:W-:Y:S01]  /*7600*/  FSEL R3, RZ, -23, P3 ;  /* 0xc1b80000ff037808 */ /* 0x000fe20001800000 */
[----:B------:R-:W-:Y:S01]  /*7610*/  BAR.SYNC.DEFER_BLOCKING 0x0 ;  /* 0x0000000000007b1d */ /* 0x000fe20000010000 */
[--C-:B------:R-:W-:Y:S02]  /*7620*/  LOP3.LUT R30, R11, 0x1f, R2.reuse, 0xf8, !PT ;  /* 0x0000001f0b1e7812 */ /* 0x100fe400078ef802 */
[----:B------:R-:W-:Y:S01]  /*7630*/  SHF.R.U32.HI R11, RZ, 0x6, R2 ;  /* 0x00000006ff0b7819 */ /* 0x000fe20000011602 */
[----:B------:R-:W-:Y:S01]  /*7640*/  IMAD R2, R0, UR5, RZ ;  /* 0x0000000500027c24 */ /* 0x000fe2000f8e02ff */
[----:B------:R-:W-:Y:S01]  /*7650*/  I2FP.F32.S32 R8, R21 ;  /* 0x0000001500087245 */ /* 0x000fe20000201400 */
[----:B------:R-:W-:Y:S01]  /*7660*/  UIMAD.WIDE UR4, UR4, 0x2, URZ ;  /* 0x00000002040478a5 */ /* 0x000fe2000f8e02ff */
[----:B------:R-:W-:Y:S01]  /*7670*/  SGXT.U32 R11, R11, 0x2 ;  /* 0x000000020b0b781a */ /* 0x000fe20000000000 */
[----:B------:R-:W-:-:S02]  /*7680*/  IMAD.SHL.U32 R9, R2, 0x2, RZ ;  /* 0x0000000202097824 */ /* 0x000fc400078e00ff */
[----:B------:R-:W-:Y:S01]  /*7690*/  FFMA.FTZ R3, R8, 1.1920928955078125e-07, R3 ;  /* 0x3400000008037823 */ /* 0x000fe20000010003 */
[----:B------:R-:W-:Y:S02]  /*76a0*/  @P0 IMAD.MOV.U32 R8, RZ, RZ, 0x7f800000 ;  /* 0x7f800000ff080424 */ /* 0x000fe400078e00ff */
[----:B-1----:R-:W-:Y:S02]  /*76b0*/  IMAD R10, R11, R38, RZ ;  /* 0x000000260b0a7224 */ /* 0x002fe400078e02ff */
[----:B------:R-:W-:Y:S01]  /*76c0*/  FADD R3, R3, R22 ;  /* 0x0000001603037221 */ /* 0x000fe20000000000 */
[----:B------:R-:W-:Y:S01]  /*76d0*/  @P0 FFMA.FTZ R3, R31, R8, +INF ;  /* 0x7f8000001f030423 */ /* 0x000fe20000010008 */
[----:B------:R-:W-:Y:S01]  /*76e0*/  IMAD.SHL.U32 R8, R30, 0x8, RZ ;  /* 0x000000081e087824 */ /* 0x000fe200078e00ff */
[----:B--2---:R-:W-:Y:S01]  /*76f0*/  IADD3 R26, P0, P2, R9, UR6, R16 ;  /* 0x00000006091a7c10 */ /* 0x004fe2000fa1e010 */
[----:B------:R-:W-:Y:S01]  /*7700*/  IMAD R11, R38, 0x4, R10 ;  /* 0x00000004260b7824 */ /* 0x000fe200078e020a */
[----:B------:R-:W1:Y:S01]  /*7710*/  LDCU UR4, c[0x0][0x3ec] ;  /* 0x00007d80ff0477ac */ /* 0x000e620008000800 */
[----:B------:R-:W-:Y:S01]  /*7720*/  IMAD.HI R2, R2, 0x2, RZ ;  /* 0x0000000202027827 */ /* 0x000fe200078e02ff */
[----:B---3--:R-:W-:-:S02]  /*7730*/  LOP3.LUT R15, R8, 0xc0, RZ, 0xc0, !PT ;  /* 0x000000c0080f7812 */ /* 0x008fc400078ec0ff */
[----:B------:R-:W-:Y:S01]  /*7740*/  FSEL R9, R3, -INF , P1 ;  /* 0xff80000003097808 */ /* 0x000fe20000800000 */
[----:B------:R-:W2:Y:S01]  /*7750*/  LDSM.16.M88.4 R4, [R29] ;  /* 0x000000001d04783b */ /* 0x000ea20000000200 */
[----:B------:R-:W-:Y:S01]  /*7760*/  IMAD R13, R38, 0x4, R11 ;  /* 0x00000004260d7824 */ /* 0x000fe200078e020b */
[----:B------:R-:W-:Y:S01]  /*7770*/  IADD3 R31, PT, PT, R15, UR16, R28 ;  /* 0x000000100f1f7c10 */ /* 0x000fe2000fffe01c */
[----:B------:R-:W-:Y:S01]  /*7780*/  IMAD.SHL.U32 R30, R30, 0x10, RZ ;  /* 0x000000101e1e7824 */ /* 0x000fe200078e00ff */
[----:B------:R-:W-:Y:S01]  /*7790*/  IADD3.X R36, PT, PT, R2, UR5, R17, P0, P2 ;  /* 0x0000000502247c10 */ /* 0x000fe200087e4411 */
[----:B------:R-:W-:Y:S01]  /*77a0*/  IMAD R14, R38, 0x4, R13 ;  /* 0x00000004260e7824 */ /* 0x000fe200078e020d */
[----:B------:R-:W3:Y:S01]  /*77b0*/  LDSM.16.M88.4 R32, [R29+0x800] ;  /* 0x000800001d20783b */ /* 0x000ee20000000200 */
[-C--:B------:R-:W-:Y:S01]  /*77c0*/  LEA R2, P0, R10, R26.reuse, 0x1 ;  /* 0x0000001a0a027211 */ /* 0x080fe200078008ff */
[----:B------:R-:W-:Y:S01]  /*77d0*/  FFMA R28, R9, 0.69314718246459960938, R20 ;  /* 0x3f317218091c7823 */ /* 0x000fe20000000014 */
[----:B------:R-:W-:Y:S01]  /*77e0*/  IMAD R15, R38, 0x4, R14 ;  /* 0x00000004260f7824 */ /* 0x000fe200078e020e */
[----:B------:R-:W-:-:S02]  /*77f0*/  LEA R8, P1, R11, R26, 0x1 ;  /* 0x0000001a0b087211 */ /* 0x000fc400078208ff */
[-C--:B------:R-:W-:Y:S01]  /*7800*/  LEA.HI.X.SX32 R3, R10, R36.reuse, 0x1, P0 ;  /* 0x000000240a037211 */ /* 0x080fe200000f0eff */
[C---:B------:R-:W-:Y:S01]  /*7810*/  IMAD R16, R38.reuse, 0x4, R15 ;  /* 0x0000000426107824 */ /* 0x040fe200078e020f */
[----:B------:R-:W-:Y:S01]  /*7820*/  LEA.HI.X.SX32 R9, R11, R36, 0x1, P1 ;  /* 0x000000240b097211 */ /* 0x000fe200008f0eff */
[----:B-1----:R-:W-:Y:S01]  /*7830*/  UIMAD UR4, UR7, UR4, URZ ;  /* 0x00000004070472a4 */ /* 0x002fe2000f8e02ff */
[CC--:B------:R-:W-:Y:S01]  /*7840*/  LEA R10, P0, R13.reuse, R26.reuse, 0x1 ;  /* 0x0000001a0d0a7211 */ /* 0x0c0fe200078008ff */
[----:B------:R-:W-:Y:S01]  /*7850*/  IMAD R17, R38, 0x4, R16 ;  /* 0x0000000426117824 */ /* 0x000fe200078e0210 */
[----:B------:R-:W-:Y:S01]  /*7860*/  LEA R12, P1, R14, R26, 0x1 ;  /* 0x0000001a0e0c7211 */ /* 0x000fe200078208ff */
[----:B------:R-:W-:Y:S01]  /*7870*/  USHF.L.U32 UR6, UR4, 0x2, URZ ;  /* 0x0000000204067899 */ /* 0x000fe200080006ff */
[-C--:B------:R-:W-:Y:S01]  /*7880*/  LEA.HI.X.SX32 R11, R13, R36.reuse, 0x1, P0 ;  /* 0x000000240d0b7211 */ /* 0x080fe200000f0eff */
[----:B------:R-:W-:Y:S01]  /*7890*/  IMAD R18, R38, 0x4, R17 ;  /* 0x0000000426127824 */ /* 0x000fe200078e0211 */
[----:B------:R-:W-:Y:S01]  /*78a0*/  LEA.HI.X.SX32 R13, R14, R36, 0x1, P1 ;  /* 0x000000240e0d7211 */ /* 0x000fe200008f0eff */
[----:B------:R-:W-:Y:S01]  /*78b0*/  UIMAD.WIDE UR4, UR4, 0x4, URZ ;  /* 0x00000004040478a5 */ /* 0x000fe2000f8e02ff */
[----:B------:R-:W-:Y:S01]  /*78c0*/  LEA R14, P1, R16, R26, 0x1 ;  /* 0x0000001a100e7211 */ /* 0x000fe200078208ff */
[----:B------:R-:W-:Y:S01]  /*78d0*/  IMAD R19, R38, 0x4, R18 ;  /* 0x0000000426137824 */ /* 0x000fe200078e0212 */
[----:B------:R-:W-:-:S03]  /*78e0*/  LOP3.LUT R30, R30, 0xf0, RZ, 0xc0, !PT ;  /* 0x000000f01e1e7812 */ /* 0x000fc600078ec0ff */
[----:B------:R-:W-:-:S04]  /*78f0*/  IMAD R20, R38, 0x4, R19 ;  /* 0x0000000426147824 */ /* 0x000fc800078e0213 */
[----:B------:R-:W-:-:S04]  /*7900*/  IMAD R21, R38, 0x4, R20 ;  /* 0x0000000426157824 */ /* 0x000fc800078e0214 */
[C---:B------:R-:W-:Y:S01]  /*7910*/  IMAD R22, R38.reuse, 0x4, R21 ;  /* 0x0000000426167824 */ /* 0x040fe200078e0215 */
[----:B--2---:R1:W-:Y:S03]  /*7920*/  STG.E.U16 desc[UR30][R2.64], R4 ;  /* 0x0000000402007986 */ /* 0x0043e6000c10151e */
[----:B------:R-:W-:Y:S01]  /*7930*/  IMAD R23, R38, 0x4, R22 ;  /* 0x0000000426177824 */ /* 0x000fe200078e0216 */
[----:B------:R-:W-:-:S03]  /*7940*/  PRMT R37, R6, 0x7632, R37 ;  /* 0x0000763206257816 */ /* 0x000fc60000000025 */
[----:B------:R-:W-:-:S04]  /*7950*/  IMAD R25, R38, 0x4, R23 ;  /* 0x0000000426197824 */ /* 0x000fc800078e0217 */
[----:B------:R-:W-:Y:S01]  /*7960*/  IMAD R27, R38, 0x4, R25 ;  /* 0x00000004261b7824 */ /* 0x000fe200078e0219 */
[----:B-1----:R-:W-:-:S03]  /*7970*/  PRMT R3, R4, 0x7632, R3 ;  /* 0x0000763204037816 */ /* 0x002fc60000000003 */
[----:B------:R-:W-:Y:S01]  /*7980*/  IMAD R29, R38, 0x4, R27 ;  /* 0x00000004261d7824 */ /* 0x000fe200078e021b */
[-C--:B------:R-:W-:Y:S01]  /*7990*/  LEA R2, P0, R15, R26.reuse, 0x1 ;  /* 0x0000001a0f027211 */ /* 0x080fe200078008ff */
[----:B------:R1:W-:Y:S04]  /*79a0*/  STG.E.U16 desc[UR30][R8.64], R3 ;  /* 0x0000000308007986 */ /* 0x0003e8000c10151e */
[----:B------:R2:W-:Y:S01]  /*79b0*/  STG.E.U16 desc[UR30][R10.64], R5 ;  /* 0x000000050a007986 */ /* 0x0005e2000c10151e */
[----:B-1----:R-:W-:Y:S02]  /*79c0*/  PRMT R9, R5, 0x7632, R9 ;  /* 0x0000763205097816 */ /* 0x002fe40000000009 */
[----:B------:R-:W-:Y:S02]  /*79d0*/  LEA R8, P2, R17, R26, 0x1 ;  /* 0x0000001a11087211 */ /* 0x000fe400078408ff */
[-C--:B------:R-:W-:Y:S01]  /*79e0*/  LEA.HI.X.SX32 R3, R15, R36.reuse, 0x1, P0 ;  /* 0x000000240f037211 */ /* 0x080fe200000f0eff */
[----:B------:R1:W-:Y:S01]  /*79f0*/  STG.E.U16 desc[UR30][R12.64], R9 ;  /* 0x000000090c007986 */ /* 0x0003e2000c10151e */
[----:B------:R-:W-:-:S02]  /*7a00*/  LEA.HI.X.SX32 R15, R16, R36, 0x1, P1 ;  /* 0x00000024100f7211 */ /* 0x000fc400008f0eff */
[CC--:B------:R-:W-:Y:S01]  /*7a10*/  LEA R4, P0, R18.reuse, R26.reuse, 0x1 ;  /* 0x0000001a12047211 */ /* 0x0c0fe200078008ff */
[----:B------:R4:W-:Y:S01]  /*7a20*/  STG.E.U16 desc[UR30][R2.64], R6 ;  /* 0x0000000602007986 */ /* 0x0009e2000c10151e */
[C---:B--2---:R-:W-:Y:S02]  /*7a30*/  LEA R10, P1, R19.reuse, R26, 0x1 ;  /* 0x0000001a130a7211 */ /* 0x044fe400078208ff */
[-C--:B------:R-:W-:Y:S01]  /*7a40*/  LEA.HI.X.SX32 R5, R18, R36.reuse, 0x1, P0 ;  /* 0x0000002412057211 */ /* 0x080fe200000f0eff */
[----:B------:R-:W-:Y:S01]  /*7a50*/  STG.E.U16 desc[UR30][R14.64], R37 ;  /* 0x000000250e007986 */ /* 0x000fe2000c10151e */
[----:B------:R-:W-:Y:S02]  /*7a60*/  LEA.HI.X.SX32 R11, R19, R36, 0x1, P1 ;  /* 0x00000024130b7211 */ /* 0x000fe400008f0eff */
[----:B------:R-:W-:Y:S02]  /*7a70*/  LEA R16, P0, R21, R26, 0x1 ;  /* 0x0000001a15107211 */ /* 0x000fe400078008ff */
[----:B-1----:R-:W-:-:S02]  /*7a80*/  LEA.HI.X.SX32 R9, R17, R36, 0x1, P2 ;  /* 0x0000002411097211 */ /* 0x002fc400010f0eff */
[-C--:B------:R-:W-:Y:S02]  /*7a90*/  LEA R12, P2, R20, R26.reuse, 0x1 ;  /* 0x0000001a140c7211 */ /* 0x080fe400078408ff */
[----:B------:R-:W-:Y:S01]  /*7aa0*/  LEA R18, P1, R22, R26, 0x1 ;  /* 0x0000001a16127211 */ /* 0x000fe200078208ff */
[----:B------:R1:W-:Y:S01]  /*7ab0*/  STG.E.U16 desc[UR30][R8.64], R7 ;  /* 0x0000000708007986 */ /* 0x0003e2000c10151e */
[----:B------:R-:W-:Y:S02]  /*7ac0*/  LEA.HI.X.SX32 R13, R20, R36, 0x1, P2 ;  /* 0x00000024140d7211 */ /* 0x000fe400010f0eff */
[----:B----4-:R-:W-:Y:S02]  /*7ad0*/  PRMT R3, R7, 0x7632, R3 ;  /* 0x0000763207037816 */ /* 0x010fe40000000003 */
[----:B------:R-:W-:Y:S02]  /*7ae0*/  LEA R20, P2, R23, R26, 0x1 ;  /* 0x0000001a17147211 */ /* 0x000fe400078408ff */
[-C--:B------:R-:W-:Y:S01]  /*7af0*/  LEA.HI.X.SX32 R17, R21, R36.reuse, 0x1, P0 ;  /* 0x0000002415117211 */ /* 0x080fe200000f0eff */
[----:B------:R2:W-:Y:S01]  /*7b00*/  STG.E.U16 desc[UR30][R4.64], R3 ;  /* 0x0000000304007986 */ /* 0x0005e2000c10151e */
[----:B------:R-:W-:-:S02]  /*7b10*/  LEA.HI.X.SX32 R19, R22, R36, 0x1, P1 ;  /* 0x0000002416137211 */ /* 0x000fc400008f0eff */
[----:B------:R-:W-:Y:S01]  /*7b20*/  LEA R22, P0, R25, R26, 0x1 ;  /* 0x0000001a19167211 */ /* 0x000fe200078008ff */
[----:B---3--:R3:W-:Y:S01]  /*7b30*/  STG.E.U16 desc[UR30][R10.64], R32 ;  /* 0x000000200a007986 */ /* 0x0087e2000c10151e */
[----:B-1----:R-:W-:Y:S01]  /*7b40*/  PRMT R9, R32, 0x7632, R9 ;  /* 0x0000763220097816 */ /* 0x002fe20000000009 */
[----:B------:R-:W1:Y:S01]  /*7b50*/  LDC.64 R6, c[0x0][0x3a0] ;  /* 0x0000e800ff067b82 */ /* 0x000e620000000a00 */
[----:B------:R-:W-:Y:S02]  /*7b60*/  LEA.HI.X.SX32 R21, R23, R36, 0x1, P2 ;  /* 0x0000002417157211 */ /* 0x000fe400010f0eff */
[-C--:B------:R-:W-:Y:S01]  /*7b70*/  LEA R24, P1, R27, R26.reuse, 0x1 ;  /* 0x0000001a1b187211 */ /* 0x080fe200078208ff */
[----:B------:R4:W-:Y:S01]  /*7b80*/  STG.E.U16 desc[UR30][R12.64], R9 ;  /* 0x000000090c007986 */ /* 0x0009e2000c10151e */
[----:B------:R-:W-:Y:S01]  /*7b90*/  LEA R26, P2, R29, R26, 0x1 ;  /* 0x0000001a1d1a7211 */ /* 0x000fe200078408ff */
[C---:B--2---:R-:W-:Y:S01]  /*7ba0*/  IMAD.SHL.U32 R3, R0.reuse, 0x4, RZ ;  /* 0x0000000400037824 */ /* 0x044fe200078e00ff */
[----:B------:R-:W-:Y:S01]  /*7bb0*/  PRMT R5, R33, 0x7632, R5 ;  /* 0x0000763221057816 */ /* 0x000fe20000000005 */
[----:B------:R-:W-:Y:S01]  /*7bc0*/  STG.E.U16 desc[UR30][R16.64], R33 ;  /* 0x0000002110007986 */ /* 0x000fe2000c10151e */
[-C--:B------:R-:W-:Y:S01]  /*7bd0*/  LEA.HI.X.SX32 R23, R25, R36.reuse, 0x1, P0 ;  /* 0x0000002419177211 */ /* 0x080fe200000f0eff */
[----:B------:R-:W-:Y:S01]  /*7be0*/  IMAD.HI R0, R0, 0x4, RZ ;  /* 0x0000000400007827 */ /* 0x000fe200078e02ff */
[----:B---3--:R-:W-:Y:S01]  /*7bf0*/  PRMT R11, R34, 0x7632, R11 ;  /* 0x00007632220b7816 */ /* 0x008fe2000000000b */
[----:B------:R-:W-:Y:S01]  /*7c00*/  STG.E.U16 desc[UR30][R18.64], R5 ;  /* 0x0000000512007986 */ /* 0x000fe2000c10151e */
[----:B------:R-:W-:-:S02]  /*7c10*/  LEA.HI.X.SX32 R25, R27, R36, 0x1, P1 ;  /* 0x000000241b197211 */ /* 0x000fc400008f0eff */
[----:B------:R-:W-:Y:S01]  /*7c20*/  LEA.HI.X.SX32 R27, R29, R36, 0x1, P2 ;  /* 0x000000241d1b7211 */ /* 0x000fe200010f0eff */
[----:B------:R-:W-:Y:S01]  /*7c30*/  STG.E.U16 desc[UR30][R20.64], R34 ;  /* 0x0000002214007986 */ /* 0x000fe2000c10151e */
[----:B----4-:R-:W-:Y:S02]  /*7c40*/  PRMT R13, R35, 0x7632, R13 ;  /* 0x00007632230d7816 */ /* 0x010fe4000000000d */
[----:B------:R-:W-:Y:S01]  /*7c50*/  ISETP.GE.U32.AND P0, PT, R39, 0x40, PT ;  /* 0x000000402700780c */ /* 0x000fe20003f06070 */
[----:B------:R-:W-:Y:S04]  /*7c60*/  STG.E.U16 desc[UR30][R22.64], R11 ;  /* 0x0000000b16007986 */ /* 0x000fe8000c10151e */
[----:B------:R-:W-:Y:S01]  /*7c70*/  STG.E.U16 desc[UR30][R24.64], R35 ;  /* 0x0000002318007986 */ /* 0x000fe2000c10151e */
[----:B-1----:R-:W-:-:S03]  /*7c80*/  IADD3 R2, P1, P2, R3, UR6, R6 ;  /* 0x0000000603027c10 */ /* 0x002fc6000fa3e006 */
[----:B------:R-:W-:Y:S01]  /*7c90*/  STG.E.U16 desc[UR30][R26.64], R13 ;  /* 0x0000000d1a007986 */ /* 0x000fe2000c10151e */
[----:B------:R-:W-:Y:S01]  /*7ca0*/  IADD3.X R3, PT, PT, R0, UR5, R7, P1, P2 ;  /* 0x0000000500037c10 */ /* 0x000fe20008fe4407 */
[----:B------:R-:W-:Y:S06]  /*7cb0*/  BAR.SYNC.DEFER_BLOCKING 0x0 ;  /* 0x0000000000007b1d */ /* 0x000fec0000010000 */
[----:B------:R-:W-:Y:S02]  /*7cc0*/  STSM.16.M88 [R31], R28 ;  /* 0x0000001c1f007844 */ /* 0x000fe40000000000 */
[----:B------:R-:W-:Y:S06]  /*7cd0*/  BAR.SYNC.DEFER_BLOCKING 0x0 ;  /* 0x0000000000007b1d */ /* 0x000fec0000010000 */
[----:B------:R-:W1:Y:S04]  /*7ce0*/  LDSM.16.M88 R5, [R30+UR16] ;  /* 0x000000101e05783b */ /* 0x000e680008000000 */
[----:B-1----:R1:W-:Y:S01]  /*7cf0*/  @!P0 STG.E desc[UR30][R2.64], R5 ;  /* 0x0000000502008986 */ /* 0x0023e2000c10191e */
[----:B------:R-:W-:Y:S06]  /*7d00*/  BAR.SYNC.DEFER_BLOCKING 0x0 ;  /* 0x0000000000007b1d */ /* 0x000fec0000010000 */
[----:B------:R-:W-:Y:S05]  /*7d10*/  BRA.U UP0, `(.L_x_20) ;  /* 0x0000000100a07547 */ /* 0x000fea000b800000 */
[----:B------:R-:W2:Y:S01]  /*7d20*/  S2UR UR5, SR_CgaCtaId ;  /* 0x00000000000579c3 */ /* 0x000ea20000008800 */
[----:B------:R-:W-:Y:S01]  /*7d30*/  NOP ;  /* 0x0000000000007918 */ /* 0x000fe20000000000 */
[----:B------:R-:W-:Y:S01]  /*7d40*/  UMOV UR4, 0x50 ;  /* 0x0000005000047882 */ /* 0x000fe20000000000 */
[----:B------:R-:W-:Y:S02]  /*7d50*/  IMAD.U32 R0, RZ, RZ, UR17 ;  /* 0x00000011ff007e24 */ /* 0x000fe4000f8e00ff */
[----:B-1----:R-:W-:Y:S02]  /*7d60*/  IMAD.MOV.U32 R3, RZ, RZ, 0xf ;  /* 0x0000000fff037424 */ /* 0x002fe400078e00ff */
[----:B------:R-:W-:Y:S01]  /*7d70*/  IMAD.MOV.U32 R7, RZ, RZ, 0x1 ;  /* 0x00000001ff077424 */ /* 0x000fe200078e00ff */
[----:B------:R-:W-:-:S04]  /*7d80*/  LOP3.LUT R0, R0, 0xffff, RZ, 0xc0, !PT ;  /* 0x0000ffff00007812 */ /* 0x000fc800078ec0ff */
[----:B------:R-:W-:-:S05]  /*7d90*/  SHF.R.U32.HI R0, RZ, 0x5, R0 ;  /* 0x00000005ff007819 */ /* 0x000fca0000011600 */
[----:B------:R-:W-:Y:S01]  /*7da0*/  VIADD R2, R0, 0x10 ;  /* 0x0000001000027836 */ /* 0x000fe20000000000 */
[----:B------:R-:W-:Y:S01]  /*7db0*/  SHF.L.U32 R0, R3, R0, RZ ;  /* 0x0000000003007219 */ /* 0x000fe200000006ff */
[----:B--2---:R-:W-:-:S03]  /*7dc0*/  ULEA UR6, UR5, UR4, 0x18 ;  /* 0x0000000405067291 */ /* 0x004fc6000f8ec0ff */
[----:B------:R-:W-:-:S04]  /*7dd0*/  SHF.L.U32 R3, R7, R2, RZ ;  /* 0x0000000207037219 */ /* 0x000fc800000006ff */
[----:B------:R-:W-:Y:S02]  /*7de0*/  LOP3.LUT R0, R3, R0, RZ, 0xfc, !PT ;  /* 0x0000000003007212 */ /* 0x000fe400078efcff */
[----:B------:R-:W1:Y:S02]  /*7df0*/  LDS R5, [UR6] ;  /* 0x00000006ff057984 */ /* 0x000e640008000800 */
[C---:B------:R-:W-:Y:S02]  /*7e00*/  LOP3.LUT R2, R0.reuse, 0xffff, RZ, 0xc0, !PT ;  /* 0x0000ffff00027812 */ /* 0x040fe400078ec0ff */
[----:B-1----:R-:W-:-:S04]  /*7e10*/  LOP3.LUT R3, R0, 0xffff, R5, 0x80, !PT ;  /* 0x0000ffff00037812 */ /* 0x002fc800078e8005 */
[----:B------:R-:W-:-:S13]  /*7e20*/  ISETP.NE.AND P0, PT, R3, R2, PT ;  /* 0x000000020300720c */ /* 0x000fda0003f05270 */
[----:B------:R-:W-:Y:S05]  /*7e30*/  @P0 BRA `(.L_x_21) ;  /* 0x0000000000500947 */ /* 0x000fea0003800000 */
[----:B------:R-:W-:Y:S02]  /*7e40*/  SHF.R.U32.HI R5, RZ, 0x10, R5 ;  /* 0x00000010ff057819 */ /* 0x000fe40000011605 */
[----:B------:R-:W-:-:S04]  /*7e50*/  SHF.R.U32.HI R2, RZ, 0x10, R0 ;  /* 0x00000010ff027819 */ /* 0x000fc80000011600 */
[----:B------:R-:W-:-:S04]  /*7e60*/  LOP3.LUT R5, R5, R2, RZ, 0xc0, !PT ;  /* 0x0000000205057212 */ /* 0x000fc800078ec0ff */
[----:B------:R-:W-:-:S13]  /*7e70*/  ISETP.NE.AND P0, PT, R5, R2, PT ;  /* 0x000000020500720c */ /* 0x000fda0003f05270 */
[----:B------:R-:W-:Y:S05]  /*7e80*/  @P0 BRA `(.L_x_22) ;  /* 0x0000000000300947 */ /* 0x000fea0003800000 */
[----:B------:R-:W-:Y:S01]  /*7e90*/  R2UR UR4, R0 ;  /* 0x00000000000472ca */ /* 0x000fe200000e0000 */
[----:B------:R-:W-:Y:S01]  /*7ea0*/  VOTEU.ANY UR5, UPT, PT ;  /* 0x0000000000057886 */ /* 0x000fe200038e0100 */
[----:B------:R-:W1:Y:S01]  /*7eb0*/  S2R R0, SR_LANEID ;  /* 0x0000000000007919 */ /* 0x000e620000000000 */
[----:B------:R-:W-:-:S10]  /*7ec0*/  UFLO.U32 UR5, UR5 ;  /* 0x00000005000572bd */ /* 0x000fd400080e0000 */
[----:B------:R-:W-:-:S06]  /*7ed0*/  ULOP3.LUT UR4, URZ, UR4, URZ, 0x33, !UPT ;  /* 0x00000004ff047292 */ /* 0x000fcc000f8e33ff */
[----:B------:R-:W-:-:S04]  /*7ee0*/  IMAD.U32 R2, RZ, RZ, UR4 ;  /* 0x00000004ff027e24 */ /* 0x000fc8000f8e00ff */
[----:B------:R-:W2:Y:S02]  /*7ef0*/  REDUX UR7, R2 ;  /* 0x00000000020773c4 */ /* 0x000ea40000000000 */
[----:B------:R3:W-:Y:S01]  /*7f00*/  UTCATOMSWS.AND URZ, UR4 ;  /* 0x0000000400ff79e3 */ /* 0x0007e20008000000 */
[----:B-1----:R-:W-:Y:S01]  /*7f10*/  ISETP.EQ.U32.AND P0, PT, R0, UR5, PT ;  /* 0x0000000500007c0c */ /* 0x002fe2000bf02070 */
[----:B--2---:R-:W-:-:S12]  /*7f20*/  IMAD.U32 R0, RZ, RZ, UR7 ;  /* 0x00000007ff007e24 */ /* 0x004fd8000f8e00ff */
[----:B------:R3:W-:Y:S01]  /*7f30*/  @P0 ATOMS.AND RZ, [UR6], R0 ;  /* 0x00000000ffff098c */ /* 0x0007e2000a800006 */
[----:B------:R-:W-:Y:S05]  /*7f40*/  BRA `(.L_x_20) ;  /* 0x0000000000147947 */ /* 0x000fea0003800000 */
.L_x_22:
[----:B------:R-:W-:-:S07]  /*7f50*/  MOV R2, 0x7f70 ;  /* 0x00007f7000027802 */ /* 0x000fce0000000f00 */
[----:B0-----:R-:W-:Y:S05]  /*7f60*/  CALL.REL.NOINC `($__internal_0_$__cuda_sm10x_tcgen05_guardrail_trap_col_being_dealloced_not_returned_by_alloc) ;  /* 0x0000000000447944 */ /* 0x001fea0003c00000 */
[----:B------:R-:W-:Y:S05]  /*7f70*/  BRA `(.L_x_20) ;  /* 0x0000000000087947 */ /* 0x000fea0003800000 */
.L_x_21:
[----:B------:R-:W-:-:S07]  /*7f80*/  MOV R2, 0x7fa0 ;  /* 0x00007fa000027802 */ /* 0x000fce0000000f00 */
[----:B0-----:R-:W-:Y:S05]  /*7f90*/  CALL.REL.NOINC `($__internal_2_$__cuda_sm10x_tcgen05_guardrail_trap_unallocated_columns_being_dealloced) ;  /* 0x0000000000507944 */ /* 0x001fea0003c00000 */
.L_x_20:
[----:B------:R-:W-:Y:S01]  /*7fa0*/  NOP ;  /* 0x0000000000007918 */ /* 0x000fe20000000000 */
[----:B---3--:R-:W-:Y:S05]  /*7fb0*/  EXIT ;  /* 0x000000000000794d */ /* 0x008fea0003800000 */
.L_x_8:
[----:B------:R-:W1:Y:S02]  /*7fc0*/  SYNCS.PHASECHK.TRANS64.TRYWAIT P0, [UR16+0x4000], RZ ;  /* 0x004000ffff0075a7 */ /* 0x000e640008001110 */
[----:B-1----:R-:W-:Y:S05]  /*7fd0*/  @!P0 BRA `(.L_x_8) ;  /* 0xfffffffc00f88947 */ /* 0x002fea000383ffff */
[----:B------:R-:W-:Y:S05]  /*7fe0*/  BRA `(.L_x_7) ;  /* 0xffffff9c00207947 */ /* 0x000fea000383ffff */
.L_x_14:
[----:B------:R-:W1:Y:S02]  /*7ff0*/  SYNCS.PHASECHK.TRANS64.TRYWAIT P2, [UR16+0xe010], RZ ;  /* 0x00e010ffff0075a7 */ /* 0x000e640008041110 */
[----:B-1----:R-:W-:Y:S05]  /*8000*/  @!P2 BRA `(.L_x_14) ;  /* 0xfffffffc00f8a947 */ /* 0x002fea000383ffff */
[----:B------:R-:W-:Y:S05]  /*8010*/  BRA `(.L_x_23) ;  /* 0xffffffcc00b87947 */ /* 0x000fea000383ffff */
.L_x_15:
[----:B------:R-:W1:Y:S02]  /*8020*/  SYNCS.PHASECHK.TRANS64.TRYWAIT P2, [UR19], R182 ;  /* 0x000000b6ff0075a7 */ /* 0x000e640008041113 */
[----:B-1----:R-:W-:Y:S05]  /*8030*/  @!P2 BRA `(.L_x_15) ;  /* 0xfffffffc00f8a947 */ /* 0x002fea000383ffff */
[----:B------:R-:W-:Y:S05]  /*8040*/  BRA `(.L_x_24) ;  /* 0xffffffe000707947 */ /* 0x000fea000383ffff */
.L_x_19:
[----:B------:R-:W1:Y:S02]  /*8050*/  SYNCS.PHASECHK.TRANS64.TRYWAIT P0, [UR19], R3 ;  /* 0x00000003ff0075a7 */ /* 0x000e640008001113 */
[----:B-1----:R-:W-:Y:S05]  /*8060*/  @!P0 BRA `(.L_x_19) ;  /* 0xfffffffc00f88947 */ /* 0x002fea000383ffff */
[----:B------:R-:W-:Y:S05]  /*8070*/  BRA `(.L_x_18) ;  /* 0xffffffec00b87947 */ /* 0x000fea000383ffff */
        .weak           $__internal_0_$__cuda_sm10x_tcgen05_guardrail_trap_col_being_dealloced_not_returned_by_alloc
        .type           $__internal_0_$__cuda_sm10x_tcgen05_guardrail_trap_col_being_dealloced_not_returned_by_alloc,@function
        .size           $__internal_0_$__cuda_sm10x_tcgen05_guardrail_trap_col_being_dealloced_not_returned_by_alloc,($__internal_1_$__cuda_sm10x_tcgen05_guardrail_trap_phase_invalid_during_alloc - $__internal_0_$__cuda_sm10x_tcgen05_guardrail_trap_col_being_dealloced_not_returned_by_alloc)
$__internal_0_$__cuda_sm10x_tcgen05_guardrail_trap_col_being_dealloced_not_returned_by_alloc:
[----:B------:R-:W-:Y:S05]  /*8080*/  BPT.TRAP 0x1 ;  /* 0x000000040000795c */ /* 0x000fea0000300000 */
[----:B------:R-:W-:-:S04]  /*8090*/  IMAD.MOV.U32 R3, RZ, RZ, 0x0 ;  /* 0x00000000ff037424 */ /* 0x000fc800078e00ff */
[----:B------:R-:W-:Y:S05]  /*80a0*/  RET.REL.NODEC R2 `(attn_fwd) ;  /* 0xffffff7c02d47950 */ /* 0x000fea0003c3ffff */
        .weak           $__internal_1_$__cuda_sm10x_tcgen05_guardrail_trap_phase_invalid_during_alloc
        .type           $__internal_1_$__cuda_sm10x_tcgen05_guardrail_trap_phase_invalid_during_alloc,@function
        .size           $__internal_1_$__cuda_sm10x_tcgen05_guardrail_trap_phase_invalid_during_alloc,($__internal_2_$__cuda_sm10x_tcgen05_guardrail_trap_unallocated_columns_being_dealloced - $__internal_1_$__cuda_sm10x_tcgen05_guardrail_trap_phase_invalid_during_alloc)
$__internal_1_$__cuda_sm10x_tcgen05_guardrail_trap_phase_invalid_during_alloc:
[----:B------:R-:W-:Y:S05]  /*80b0*/  BPT.TRAP 0x1 ;  /* 0x000000040000795c */ /* 0x000fea0000300000 */
[----:B------:R-:W-:-:S04]  /*80c0*/  IMAD.MOV.U32 R5, RZ, RZ, 0x0 ;  /* 0x00000000ff057424 */ /* 0x000fc800078e00ff */
[----:B------:R-:W-:Y:S05]  /*80d0*/  RET.REL.NODEC R4 `(attn_fwd) ;  /* 0xffffff7c04c87950 */ /* 0x000fea0003c3ffff */
        .weak           $__internal_2_$__cuda_sm10x_tcgen05_guardrail_trap_unallocated_columns_being_dealloced
        .type           $__internal_2_$__cuda_sm10x_tcgen05_guardrail_trap_unallocated_columns_being_dealloced,@function
        .size           $__internal_2_$__cuda_sm10x_tcgen05_guardrail_trap_unallocated_columns_being_dealloced,(.L_x_28 - $__internal_2_$__cuda_sm10x_tcgen05_guardrail_trap_unallocated_columns_being_dealloced)
$__internal_2_$__cuda_sm10x_tcgen05_guardrail_trap_unallocated_columns_being_dealloced:
[----:B------:R-:W-:Y:S05]  /*80e0*/  BPT.TRAP 0x1 ;  /* 0x000000040000795c */ /* 0x000fea0000300000 */
[----:B------:R-:W-:-:S04]  /*80f0*/  IMAD.MOV.U32 R3, RZ, RZ, 0x0 ;  /* 0x00000000ff037424 */ /* 0x000fc800078e00ff */
[----:B------:R-:W-:Y:S05]  /*8100*/  RET.REL.NODEC R2 `(attn_fwd) ;  /* 0xffffff7c02bc7950 */ /* 0x000fea0003c3ffff */
.L_x_25:
[----:B------:R-:W-:-:S00]  /*8110*/  BRA `(.L_x_25) ;  /* 0xfffffffc00fc7947 */ /* 0x000fc0000383ffff */
[----:B------:R-:W-:-:S00]  /*8120*/  NOP ;  /* 0x0000000000007918 */ /* 0x000fc00000000000 */
        /* <DEDUP_REMOVED lines=13> */
.L_x_28:


//--------------------- .nv.global.init           --------------------------
	.section	.nv.global.init,"aw",@progbits
.nv.global.init:
	.type		_$_str,@object
	.size		_$_str,(.L_3 - _$_str)
_$_str:
        /*0000*/ 	.byte	0x5f, 0x5f, 0x43, 0x55, 0x44, 0x41, 0x5f, 0x46, 0x54, 0x5a, 0x00
.L_3:


//--------------------- .nv.shared.attn_fwd       --------------------------
	.section	.nv.shared.attn_fwd,"aw",@nobits
	.sectionflags	@""
	.align	16
	.zero		1024


//--------------------- .nv.shared.reserved.0     --------------------------
	.section	.nv.shared.reserved.0,"aw",@nobits
	.align	8
	.weak		__nv_reservedSMEM_offset_0_alias
	.size		__nv_reservedSMEM_offset_0_alias, 0, 64
	.other		__nv_reservedSMEM_offset_0_alias,@"STO_CUDA_RESERVED_SHARED STV_DEFAULT"
__nv_reservedSMEM_offset_0_alias:
	.zero		0
.nv.shared.reserved.0:
	.zero		64
	.weak		__nv_reservedSMEM_allocation_phase
	.type		__nv_reservedSMEM_allocation_phase,@object
	.size		__nv_reservedSMEM_allocation_phase,(.L_0 - __nv_reservedSMEM_allocation_phase)
__nv_reservedSMEM_allocation_phase:
	.zero		1
.L_0:
	.zero		7
	.weak		__nv_reservedSMEM_devtool_atexit_pc
	.type		__nv_reservedSMEM_devtool_atexit_pc,@object
	.size		__nv_reservedSMEM_devtool_atexit_pc,(__nv_reservedSMEM_allocation_mask - __nv_reservedSMEM_devtool_atexit_pc)
__nv_reservedSMEM_devtool_atexit_pc:
	.zero		8
	.weak		__nv_reservedSMEM_allocation_mask
	.type		__nv_reservedSMEM_allocation_mask,@object
	.size		__nv_reservedSMEM_allocation_mask,(.L_2 - __nv_reservedSMEM_allocation_mask)
__nv_reservedSMEM_allocation_mask:
	.zero		4
.L_2:


//--------------------- .nv.constant0.attn_fwd    --------------------------
	.section	.nv.constant0.attn_fwd,"a",@progbits
	.sectionflags	@""
	.align	4
.nv.constant0.attn_fwd:
	.zero		1032


//--------------------- SYMBOLS --------------------------

	.type		.nv.reservedSmem.offset0,@object
	.size		.nv.reservedSmem.offset0,0x4
	.type		.nv.reservedSmem.cap,@object
	.size		.nv.reservedSmem.cap,0x4
